//
// Generated by NVIDIA NVVM Compiler
//
// Compiler Build ID: CL-36424714
// Cuda compilation tools, release 13.0, V13.0.88
// Based on NVVM 20.0.0
//

.version 9.0
.target sm_100
.address_size 64

	// .globl	_Z18SingleGEMMKernelV3ILi4ELi16ELi64ELi2ELi2ELi4EEvPKfS1_iiiiiiPf
// _ZZ18SingleGEMMKernelV3ILi4ELi16ELi64ELi2ELi2ELi4EEvPKfS1_iiiiiiPfE11sharedGEMMA has been demoted
// _ZZ18SingleGEMMKernelV3ILi4ELi16ELi64ELi2ELi2ELi4EEvPKfS1_iiiiiiPfE11sharedGEMMB has been demoted

.visible .entry _Z18SingleGEMMKernelV3ILi4ELi16ELi64ELi2ELi2ELi4EEvPKfS1_iiiiiiPf(
	.param .u64 .ptr .align 1 _Z18SingleGEMMKernelV3ILi4ELi16ELi64ELi2ELi2ELi4EEvPKfS1_iiiiiiPf_param_0,
	.param .u64 .ptr .align 1 _Z18SingleGEMMKernelV3ILi4ELi16ELi64ELi2ELi2ELi4EEvPKfS1_iiiiiiPf_param_1,
	.param .u32 _Z18SingleGEMMKernelV3ILi4ELi16ELi64ELi2ELi2ELi4EEvPKfS1_iiiiiiPf_param_2,
	.param .u32 _Z18SingleGEMMKernelV3ILi4ELi16ELi64ELi2ELi2ELi4EEvPKfS1_iiiiiiPf_param_3,
	.param .u32 _Z18SingleGEMMKernelV3ILi4ELi16ELi64ELi2ELi2ELi4EEvPKfS1_iiiiiiPf_param_4,
	.param .u32 _Z18SingleGEMMKernelV3ILi4ELi16ELi64ELi2ELi2ELi4EEvPKfS1_iiiiiiPf_param_5,
	.param .u32 _Z18SingleGEMMKernelV3ILi4ELi16ELi64ELi2ELi2ELi4EEvPKfS1_iiiiiiPf_param_6,
	.param .u32 _Z18SingleGEMMKernelV3ILi4ELi16ELi64ELi2ELi2ELi4EEvPKfS1_iiiiiiPf_param_7,
	.param .u64 .ptr .align 1 _Z18SingleGEMMKernelV3ILi4ELi16ELi64ELi2ELi2ELi4EEvPKfS1_iiiiiiPf_param_8
)
{
	.reg .pred 	%p<3>;
	.reg .b32 	%r<142>;
	.reg .b32 	%f<1123>;
	.reg .b64 	%rd<48>;
	// demoted variable
	.shared .align 4 .b8 _ZZ18SingleGEMMKernelV3ILi4ELi16ELi64ELi2ELi2ELi4EEvPKfS1_iiiiiiPfE11sharedGEMMA[4608];
	// demoted variable
	.shared .align 4 .b8 _ZZ18SingleGEMMKernelV3ILi4ELi16ELi64ELi2ELi2ELi4EEvPKfS1_iiiiiiPfE11sharedGEMMB[16384];
	ld.param.u64 	%rd5, [_Z18SingleGEMMKernelV3ILi4ELi16ELi64ELi2ELi2ELi4EEvPKfS1_iiiiiiPf_param_0];
	ld.param.u64 	%rd6, [_Z18SingleGEMMKernelV3ILi4ELi16ELi64ELi2ELi2ELi4EEvPKfS1_iiiiiiPf_param_1];
	ld.param.u32 	%r42, [_Z18SingleGEMMKernelV3ILi4ELi16ELi64ELi2ELi2ELi4EEvPKfS1_iiiiiiPf_param_4];
	ld.param.u32 	%r46, [_Z18SingleGEMMKernelV3ILi4ELi16ELi64ELi2ELi2ELi4EEvPKfS1_iiiiiiPf_param_5];
	ld.param.u32 	%r43, [_Z18SingleGEMMKernelV3ILi4ELi16ELi64ELi2ELi2ELi4EEvPKfS1_iiiiiiPf_param_6];
	cvta.to.global.u64 	%rd7, %rd5;
	cvta.to.global.u64 	%rd8, %rd6;
	mov.u32 	%r1, %tid.y;
	mov.u32 	%r47, %ntid.x;
	mov.u32 	%r2, %tid.x;
	mad.lo.s32 	%r48, %r1, %r47, %r2;
	shr.u32 	%r3, %r48, 3;
	shl.b32 	%r49, %r48, 2;
	and.b32  	%r50, %r49, 28;
	mov.u32 	%r51, %ctaid.y;
	mov.u32 	%r52, %ntid.y;
	mul.lo.s32 	%r4, %r51, %r52;
	shl.b32 	%r53, %r4, 1;
	add.s32 	%r54, %r53, %r3;
	mad.lo.s32 	%r55, %r46, %r54, %r50;
	mov.u32 	%r56, %ctaid.x;
	mul.lo.s32 	%r5, %r56, %r47;
	shl.b32 	%r57, %r5, 1;
	add.s32 	%r58, %r50, %r57;
	mad.lo.s32 	%r59, %r43, %r3, %r58;
	mul.lo.s32 	%r60, %r52, %r47;
	shr.u32 	%r6, %r60, 4;
	shr.u32 	%r61, %r60, 1;
	shl.b32 	%r62, %r3, 2;
	mov.u32 	%r63, _ZZ18SingleGEMMKernelV3ILi4ELi16ELi64ELi2ELi2ELi4EEvPKfS1_iiiiiiPfE11sharedGEMMA;
	add.s32 	%r64, %r63, %r62;
	mul.wide.s32 	%rd9, %r55, 4;
	add.s64 	%rd1, %rd7, %rd9;
	ld.global.v4.f32 	{%f14, %f15, %f16, %f17}, [%rd1];
	mad.lo.s32 	%r7, %r50, 36, %r64;
	st.shared.f32 	[%r7], %f14;
	st.shared.f32 	[%r7+36], %f15;
	st.shared.f32 	[%r7+72], %f16;
	st.shared.f32 	[%r7+108], %f17;
	shl.b32 	%r65, %r61, 2;
	cvt.u64.u32 	%rd10, %r65;
	add.s64 	%rd2, %rd1, %rd10;
	ld.global.v4.f32 	{%f18, %f19, %f20, %f21}, [%rd2];
	mad.lo.s32 	%r8, %r61, 36, %r7;
	st.shared.f32 	[%r8], %f18;
	st.shared.f32 	[%r8+36], %f19;
	st.shared.f32 	[%r8+72], %f20;
	st.shared.f32 	[%r8+108], %f21;
	shl.b32 	%r66, %r48, 4;
	and.b32  	%r67, %r66, 112;
	mov.u32 	%r68, _ZZ18SingleGEMMKernelV3ILi4ELi16ELi64ELi2ELi2ELi4EEvPKfS1_iiiiiiPfE11sharedGEMMB;
	add.s32 	%r9, %r68, %r67;
	shl.b32 	%r69, %r3, 7;
	add.s32 	%r70, %r9, %r69;
	mul.wide.s32 	%rd11, %r59, 4;
	add.s64 	%rd3, %rd8, %rd11;
	ld.global.v4.f32 	{%f22, %f23, %f24, %f25}, [%rd3];
	st.shared.v4.f32 	[%r70], {%f22, %f23, %f24, %f25};
	shl.b32 	%r10, %r6, 7;
	add.s32 	%r71, %r70, %r10;
	mul.lo.s32 	%r72, %r6, %r43;
	mul.wide.s32 	%rd12, %r72, 4;
	add.s64 	%rd13, %rd3, %rd12;
	ld.global.v4.f32 	{%f26, %f27, %f28, %f29}, [%rd13];
	st.shared.v4.f32 	[%r71], {%f26, %f27, %f28, %f29};
	shl.b32 	%r11, %r6, 1;
	add.s32 	%r73, %r71, %r10;
	mul.lo.s32 	%r74, %r11, %r43;
	mul.wide.s32 	%rd14, %r74, 4;
	add.s64 	%rd15, %rd3, %rd14;
	ld.global.v4.f32 	{%f30, %f31, %f32, %f33}, [%rd15];
	st.shared.v4.f32 	[%r73], {%f30, %f31, %f32, %f33};
	add.s32 	%r75, %r73, %r10;
	mul.lo.s32 	%r76, %r72, 3;
	mul.wide.s32 	%rd16, %r76, 4;
	add.s64 	%rd17, %rd3, %rd16;
	ld.global.v4.f32 	{%f34, %f35, %f36, %f37}, [%rd17];
	st.shared.v4.f32 	[%r75], {%f34, %f35, %f36, %f37};
	shl.b32 	%r12, %r6, 2;
	add.s32 	%r77, %r75, %r10;
	mul.lo.s32 	%r78, %r12, %r43;
	mul.wide.s32 	%rd18, %r78, 4;
	add.s64 	%rd19, %rd3, %rd18;
	ld.global.v4.f32 	{%f38, %f39, %f40, %f41}, [%rd19];
	st.shared.v4.f32 	[%r77], {%f38, %f39, %f40, %f41};
	add.s32 	%r79, %r77, %r10;
	mul.lo.s32 	%r80, %r72, 5;
	mul.wide.s32 	%rd20, %r80, 4;
	add.s64 	%rd21, %rd3, %rd20;
	ld.global.v4.f32 	{%f42, %f43, %f44, %f45}, [%rd21];
	st.shared.v4.f32 	[%r79], {%f42, %f43, %f44, %f45};
	add.s32 	%r81, %r79, %r10;
	mul.lo.s32 	%r82, %r72, 6;
	mul.wide.s32 	%rd22, %r82, 4;
	add.s64 	%rd23, %rd3, %rd22;
	ld.global.v4.f32 	{%f46, %f47, %f48, %f49}, [%rd23];
	st.shared.v4.f32 	[%r81], {%f46, %f47, %f48, %f49};
	add.s32 	%r83, %r81, %r10;
	mul.lo.s32 	%r84, %r72, 7;
	mul.wide.s32 	%rd24, %r84, 4;
	add.s64 	%rd25, %rd3, %rd24;
	ld.global.v4.f32 	{%f50, %f51, %f52, %f53}, [%rd25];
	st.shared.v4.f32 	[%r83], {%f50, %f51, %f52, %f53};
	bar.sync 	0;
	setp.lt.s32 	%p1, %r42, 65;
	mov.b32 	%r141, 0;
	mov.f32 	%f1119, 0f00000000;
	mov.f32 	%f1120, %f1119;
	mov.f32 	%f1121, %f1119;
	mov.f32 	%f1122, %f1119;
	@%p1 bra 	$L__BB0_3;
	add.s32 	%r87, %r6, 64;
	mul.lo.s32 	%r139, %r43, %r87;
	shl.b32 	%r14, %r43, 6;
	add.s32 	%r88, %r11, 64;
	mul.lo.s32 	%r138, %r43, %r88;
	mad.lo.s32 	%r89, %r6, 3, 64;
	mul.lo.s32 	%r137, %r43, %r89;
	add.s32 	%r90, %r12, 64;
	mul.lo.s32 	%r136, %r43, %r90;
	mad.lo.s32 	%r91, %r6, 5, 64;
	mul.lo.s32 	%r135, %r43, %r91;
	mad.lo.s32 	%r92, %r6, 6, 64;
	mul.lo.s32 	%r134, %r43, %r92;
	mad.lo.s32 	%r93, %r6, 7, 64;
	mul.lo.s32 	%r133, %r43, %r93;
	mov.b32 	%r140, 1;
	mov.f32 	%f1119, 0f00000000;
	mov.b32 	%r131, 0;
	mov.u32 	%r132, %r14;
$L__BB0_2:
	mov.u32 	%r141, %r140;
	ld.global.v4.f32 	{%f55, %f56, %f57, %f58}, [%rd1];
	st.shared.f32 	[%r7], %f55;
	st.shared.f32 	[%r7+36], %f56;
	st.shared.f32 	[%r7+72], %f57;
	st.shared.f32 	[%r7+108], %f58;
	ld.global.v4.f32 	{%f59, %f60, %f61, %f62}, [%rd2];
	st.shared.f32 	[%r8], %f59;
	st.shared.f32 	[%r8+36], %f60;
	st.shared.f32 	[%r8+72], %f61;
	st.shared.f32 	[%r8+108], %f62;
	shl.b32 	%r94, %r141, 13;
	add.s32 	%r95, %r9, %r94;
	shl.b32 	%r96, %r3, 7;
	add.s32 	%r97, %r95, %r96;
	mul.wide.s32 	%rd26, %r132, 4;
	add.s64 	%rd27, %rd3, %rd26;
	ld.global.v4.f32 	{%f63, %f64, %f65, %f66}, [%rd27];
	st.shared.v4.f32 	[%r97], {%f63, %f64, %f65, %f66};
	add.s32 	%r98, %r97, %r10;
	mul.wide.s32 	%rd28, %r139, 4;
	add.s64 	%rd29, %rd3, %rd28;
	ld.global.v4.f32 	{%f67, %f68, %f69, %f70}, [%rd29];
	st.shared.v4.f32 	[%r98], {%f67, %f68, %f69, %f70};
	add.s32 	%r99, %r98, %r10;
	mul.wide.s32 	%rd30, %r138, 4;
	add.s64 	%rd31, %rd3, %rd30;
	ld.global.v4.f32 	{%f71, %f72, %f73, %f74}, [%rd31];
	st.shared.v4.f32 	[%r99], {%f71, %f72, %f73, %f74};
	add.s32 	%r100, %r99, %r10;
	mul.wide.s32 	%rd32, %r137, 4;
	add.s64 	%rd33, %rd3, %rd32;
	ld.global.v4.f32 	{%f75, %f76, %f77, %f78}, [%rd33];
	st.shared.v4.f32 	[%r100], {%f75, %f76, %f77, %f78};
	add.s32 	%r101, %r100, %r10;
	mul.wide.s32 	%rd34, %r136, 4;
	add.s64 	%rd35, %rd3, %rd34;
	ld.global.v4.f32 	{%f79, %f80, %f81, %f82}, [%rd35];
	st.shared.v4.f32 	[%r101], {%f79, %f80, %f81, %f82};
	add.s32 	%r102, %r101, %r10;
	mul.wide.s32 	%rd36, %r135, 4;
	add.s64 	%rd37, %rd3, %rd36;
	ld.global.v4.f32 	{%f83, %f84, %f85, %f86}, [%rd37];
	st.shared.v4.f32 	[%r102], {%f83, %f84, %f85, %f86};
	add.s32 	%r103, %r102, %r10;
	mul.wide.s32 	%rd38, %r134, 4;
	add.s64 	%rd39, %rd3, %rd38;
	ld.global.v4.f32 	{%f87, %f88, %f89, %f90}, [%rd39];
	st.shared.v4.f32 	[%r103], {%f87, %f88, %f89, %f90};
	add.s32 	%r104, %r103, %r10;
	mul.wide.s32 	%rd40, %r133, 4;
	add.s64 	%rd41, %rd3, %rd40;
	ld.global.v4.f32 	{%f91, %f92, %f93, %f94}, [%rd41];
	st.shared.v4.f32 	[%r104], {%f91, %f92, %f93, %f94};
	xor.b32  	%r140, %r141, 1;
	shl.b32 	%r105, %r1, 2;
	mov.u32 	%r106, _ZZ18SingleGEMMKernelV3ILi4ELi16ELi64ELi2ELi2ELi4EEvPKfS1_iiiiiiPfE11sharedGEMMA;
	add.s32 	%r107, %r106, %r105;
	mad.lo.s32 	%r108, %r140, 2304, %r107;
	shl.b32 	%r109, %r2, 2;
	mov.u32 	%r110, _ZZ18SingleGEMMKernelV3ILi4ELi16ELi64ELi2ELi2ELi4EEvPKfS1_iiiiiiPfE11sharedGEMMB;
	add.s32 	%r111, %r110, %r109;
	xor.b32  	%r112, %r94, 8192;
	add.s32 	%r113, %r111, %r112;
	ld.shared.v2.f32 	{%f95, %f96}, [%r108];
	ld.shared.v2.f32 	{%f97, %f98}, [%r113];
	fma.rn.f32 	%f99, %f95, %f97, %f1122;
	fma.rn.f32 	%f100, %f95, %f98, %f1121;
	fma.rn.f32 	%f101, %f96, %f97, %f1120;
	fma.rn.f32 	%f102, %f96, %f98, %f1119;
	ld.shared.v2.f32 	{%f103, %f104}, [%r108+36];
	ld.shared.v2.f32 	{%f105, %f106}, [%r113+128];
	fma.rn.f32 	%f107, %f103, %f105, %f99;
	fma.rn.f32 	%f108, %f103, %f106, %f100;
	fma.rn.f32 	%f109, %f104, %f105, %f101;
	fma.rn.f32 	%f110, %f104, %f106, %f102;
	ld.shared.v2.f32 	{%f111, %f112}, [%r108+72];
	ld.shared.v2.f32 	{%f113, %f114}, [%r113+256];
	fma.rn.f32 	%f115, %f111, %f113, %f107;
	fma.rn.f32 	%f116, %f111, %f114, %f108;
	fma.rn.f32 	%f117, %f112, %f113, %f109;
	fma.rn.f32 	%f118, %f112, %f114, %f110;
	ld.shared.v2.f32 	{%f119, %f120}, [%r108+108];
	ld.shared.v2.f32 	{%f121, %f122}, [%r113+384];
	fma.rn.f32 	%f123, %f119, %f121, %f115;
	fma.rn.f32 	%f124, %f119, %f122, %f116;
	fma.rn.f32 	%f125, %f120, %f121, %f117;
	fma.rn.f32 	%f126, %f120, %f122, %f118;
	ld.shared.v2.f32 	{%f127, %f128}, [%r108+144];
	ld.shared.v2.f32 	{%f129, %f130}, [%r113+512];
	fma.rn.f32 	%f131, %f127, %f129, %f123;
	fma.rn.f32 	%f132, %f127, %f130, %f124;
	fma.rn.f32 	%f133, %f128, %f129, %f125;
	fma.rn.f32 	%f134, %f128, %f130, %f126;
	ld.shared.v2.f32 	{%f135, %f136}, [%r108+180];
	ld.shared.v2.f32 	{%f137, %f138}, [%r113+640];
	fma.rn.f32 	%f139, %f135, %f137, %f131;
	fma.rn.f32 	%f140, %f135, %f138, %f132;
	fma.rn.f32 	%f141, %f136, %f137, %f133;
	fma.rn.f32 	%f142, %f136, %f138, %f134;
	ld.shared.v2.f32 	{%f143, %f144}, [%r108+216];
	ld.shared.v2.f32 	{%f145, %f146}, [%r113+768];
	fma.rn.f32 	%f147, %f143, %f145, %f139;
	fma.rn.f32 	%f148, %f143, %f146, %f140;
	fma.rn.f32 	%f149, %f144, %f145, %f141;
	fma.rn.f32 	%f150, %f144, %f146, %f142;
	ld.shared.v2.f32 	{%f151, %f152}, [%r108+252];
	ld.shared.v2.f32 	{%f153, %f154}, [%r113+896];
	fma.rn.f32 	%f155, %f151, %f153, %f147;
	fma.rn.f32 	%f156, %f151, %f154, %f148;
	fma.rn.f32 	%f157, %f152, %f153, %f149;
	fma.rn.f32 	%f158, %f152, %f154, %f150;
	ld.shared.v2.f32 	{%f159, %f160}, [%r108+288];
	ld.shared.v2.f32 	{%f161, %f162}, [%r113+1024];
	fma.rn.f32 	%f163, %f159, %f161, %f155;
	fma.rn.f32 	%f164, %f159, %f162, %f156;
	fma.rn.f32 	%f165, %f160, %f161, %f157;
	fma.rn.f32 	%f166, %f160, %f162, %f158;
	ld.shared.v2.f32 	{%f167, %f168}, [%r108+324];
	ld.shared.v2.f32 	{%f169, %f170}, [%r113+1152];
	fma.rn.f32 	%f171, %f167, %f169, %f163;
	fma.rn.f32 	%f172, %f167, %f170, %f164;
	fma.rn.f32 	%f173, %f168, %f169, %f165;
	fma.rn.f32 	%f174, %f168, %f170, %f166;
	ld.shared.v2.f32 	{%f175, %f176}, [%r108+360];
	ld.shared.v2.f32 	{%f177, %f178}, [%r113+1280];
	fma.rn.f32 	%f179, %f175, %f177, %f171;
	fma.rn.f32 	%f180, %f175, %f178, %f172;
	fma.rn.f32 	%f181, %f176, %f177, %f173;
	fma.rn.f32 	%f182, %f176, %f178, %f174;
	ld.shared.v2.f32 	{%f183, %f184}, [%r108+396];
	ld.shared.v2.f32 	{%f185, %f186}, [%r113+1408];
	fma.rn.f32 	%f187, %f183, %f185, %f179;
	fma.rn.f32 	%f188, %f183, %f186, %f180;
	fma.rn.f32 	%f189, %f184, %f185, %f181;
	fma.rn.f32 	%f190, %f184, %f186, %f182;
	ld.shared.v2.f32 	{%f191, %f192}, [%r108+432];
	ld.shared.v2.f32 	{%f193, %f194}, [%r113+1536];
	fma.rn.f32 	%f195, %f191, %f193, %f187;
	fma.rn.f32 	%f196, %f191, %f194, %f188;
	fma.rn.f32 	%f197, %f192, %f193, %f189;
	fma.rn.f32 	%f198, %f192, %f194, %f190;
	ld.shared.v2.f32 	{%f199, %f200}, [%r108+468];
	ld.shared.v2.f32 	{%f201, %f202}, [%r113+1664];
	fma.rn.f32 	%f203, %f199, %f201, %f195;
	fma.rn.f32 	%f204, %f199, %f202, %f196;
	fma.rn.f32 	%f205, %f200, %f201, %f197;
	fma.rn.f32 	%f206, %f200, %f202, %f198;
	ld.shared.v2.f32 	{%f207, %f208}, [%r108+504];
	ld.shared.v2.f32 	{%f209, %f210}, [%r113+1792];
	fma.rn.f32 	%f211, %f207, %f209, %f203;
	fma.rn.f32 	%f212, %f207, %f210, %f204;
	fma.rn.f32 	%f213, %f208, %f209, %f205;
	fma.rn.f32 	%f214, %f208, %f210, %f206;
	ld.shared.v2.f32 	{%f215, %f216}, [%r108+540];
	ld.shared.v2.f32 	{%f217, %f218}, [%r113+1920];
	fma.rn.f32 	%f219, %f215, %f217, %f211;
	fma.rn.f32 	%f220, %f215, %f218, %f212;
	fma.rn.f32 	%f221, %f216, %f217, %f213;
	fma.rn.f32 	%f222, %f216, %f218, %f214;
	ld.shared.v2.f32 	{%f223, %f224}, [%r108+576];
	ld.shared.v2.f32 	{%f225, %f226}, [%r113+2048];
	fma.rn.f32 	%f227, %f223, %f225, %f219;
	fma.rn.f32 	%f228, %f223, %f226, %f220;
	fma.rn.f32 	%f229, %f224, %f225, %f221;
	fma.rn.f32 	%f230, %f224, %f226, %f222;
	ld.shared.v2.f32 	{%f231, %f232}, [%r108+612];
	ld.shared.v2.f32 	{%f233, %f234}, [%r113+2176];
	fma.rn.f32 	%f235, %f231, %f233, %f227;
	fma.rn.f32 	%f236, %f231, %f234, %f228;
	fma.rn.f32 	%f237, %f232, %f233, %f229;
	fma.rn.f32 	%f238, %f232, %f234, %f230;
	ld.shared.v2.f32 	{%f239, %f240}, [%r108+648];
	ld.shared.v2.f32 	{%f241, %f242}, [%r113+2304];
	fma.rn.f32 	%f243, %f239, %f241, %f235;
	fma.rn.f32 	%f244, %f239, %f242, %f236;
	fma.rn.f32 	%f245, %f240, %f241, %f237;
	fma.rn.f32 	%f246, %f240, %f242, %f238;
	ld.shared.v2.f32 	{%f247, %f248}, [%r108+684];
	ld.shared.v2.f32 	{%f249, %f250}, [%r113+2432];
	fma.rn.f32 	%f251, %f247, %f249, %f243;
	fma.rn.f32 	%f252, %f247, %f250, %f244;
	fma.rn.f32 	%f253, %f248, %f249, %f245;
	fma.rn.f32 	%f254, %f248, %f250, %f246;
	ld.shared.v2.f32 	{%f255, %f256}, [%r108+720];
	ld.shared.v2.f32 	{%f257, %f258}, [%r113+2560];
	fma.rn.f32 	%f259, %f255, %f257, %f251;
	fma.rn.f32 	%f260, %f255, %f258, %f252;
	fma.rn.f32 	%f261, %f256, %f257, %f253;
	fma.rn.f32 	%f262, %f256, %f258, %f254;
	ld.shared.v2.f32 	{%f263, %f264}, [%r108+756];
	ld.shared.v2.f32 	{%f265, %f266}, [%r113+2688];
	fma.rn.f32 	%f267, %f263, %f265, %f259;
	fma.rn.f32 	%f268, %f263, %f266, %f260;
	fma.rn.f32 	%f269, %f264, %f265, %f261;
	fma.rn.f32 	%f270, %f264, %f266, %f262;
	ld.shared.v2.f32 	{%f271, %f272}, [%r108+792];
	ld.shared.v2.f32 	{%f273, %f274}, [%r113+2816];
	fma.rn.f32 	%f275, %f271, %f273, %f267;
	fma.rn.f32 	%f276, %f271, %f274, %f268;
	fma.rn.f32 	%f277, %f272, %f273, %f269;
	fma.rn.f32 	%f278, %f272, %f274, %f270;
	ld.shared.v2.f32 	{%f279, %f280}, [%r108+828];
	ld.shared.v2.f32 	{%f281, %f282}, [%r113+2944];
	fma.rn.f32 	%f283, %f279, %f281, %f275;
	fma.rn.f32 	%f284, %f279, %f282, %f276;
	fma.rn.f32 	%f285, %f280, %f281, %f277;
	fma.rn.f32 	%f286, %f280, %f282, %f278;
	ld.shared.v2.f32 	{%f287, %f288}, [%r108+864];
	ld.shared.v2.f32 	{%f289, %f290}, [%r113+3072];
	fma.rn.f32 	%f291, %f287, %f289, %f283;
	fma.rn.f32 	%f292, %f287, %f290, %f284;
	fma.rn.f32 	%f293, %f288, %f289, %f285;
	fma.rn.f32 	%f294, %f288, %f290, %f286;
	ld.shared.v2.f32 	{%f295, %f296}, [%r108+900];
	ld.shared.v2.f32 	{%f297, %f298}, [%r113+3200];
	fma.rn.f32 	%f299, %f295, %f297, %f291;
	fma.rn.f32 	%f300, %f295, %f298, %f292;
	fma.rn.f32 	%f301, %f296, %f297, %f293;
	fma.rn.f32 	%f302, %f296, %f298, %f294;
	ld.shared.v2.f32 	{%f303, %f304}, [%r108+936];
	ld.shared.v2.f32 	{%f305, %f306}, [%r113+3328];
	fma.rn.f32 	%f307, %f303, %f305, %f299;
	fma.rn.f32 	%f308, %f303, %f306, %f300;
	fma.rn.f32 	%f309, %f304, %f305, %f301;
	fma.rn.f32 	%f310, %f304, %f306, %f302;
	ld.shared.v2.f32 	{%f311, %f312}, [%r108+972];
	ld.shared.v2.f32 	{%f313, %f314}, [%r113+3456];
	fma.rn.f32 	%f315, %f311, %f313, %f307;
	fma.rn.f32 	%f316, %f311, %f314, %f308;
	fma.rn.f32 	%f317, %f312, %f313, %f309;
	fma.rn.f32 	%f318, %f312, %f314, %f310;
	ld.shared.v2.f32 	{%f319, %f320}, [%r108+1008];
	ld.shared.v2.f32 	{%f321, %f322}, [%r113+3584];
	fma.rn.f32 	%f323, %f319, %f321, %f315;
	fma.rn.f32 	%f324, %f319, %f322, %f316;
	fma.rn.f32 	%f325, %f320, %f321, %f317;
	fma.rn.f32 	%f326, %f320, %f322, %f318;
	ld.shared.v2.f32 	{%f327, %f328}, [%r108+1044];
	ld.shared.v2.f32 	{%f329, %f330}, [%r113+3712];
	fma.rn.f32 	%f331, %f327, %f329, %f323;
	fma.rn.f32 	%f332, %f327, %f330, %f324;
	fma.rn.f32 	%f333, %f328, %f329, %f325;
	fma.rn.f32 	%f334, %f328, %f330, %f326;
	ld.shared.v2.f32 	{%f335, %f336}, [%r108+1080];
	ld.shared.v2.f32 	{%f337, %f338}, [%r113+3840];
	fma.rn.f32 	%f339, %f335, %f337, %f331;
	fma.rn.f32 	%f340, %f335, %f338, %f332;
	fma.rn.f32 	%f341, %f336, %f337, %f333;
	fma.rn.f32 	%f342, %f336, %f338, %f334;
	ld.shared.v2.f32 	{%f343, %f344}, [%r108+1116];
	ld.shared.v2.f32 	{%f345, %f346}, [%r113+3968];
	fma.rn.f32 	%f347, %f343, %f345, %f339;
	fma.rn.f32 	%f348, %f343, %f346, %f340;
	fma.rn.f32 	%f349, %f344, %f345, %f341;
	fma.rn.f32 	%f350, %f344, %f346, %f342;
	ld.shared.v2.f32 	{%f351, %f352}, [%r108+1152];
	ld.shared.v2.f32 	{%f353, %f354}, [%r113+4096];
	fma.rn.f32 	%f355, %f351, %f353, %f347;
	fma.rn.f32 	%f356, %f351, %f354, %f348;
	fma.rn.f32 	%f357, %f352, %f353, %f349;
	fma.rn.f32 	%f358, %f352, %f354, %f350;
	ld.shared.v2.f32 	{%f359, %f360}, [%r108+1188];
	ld.shared.v2.f32 	{%f361, %f362}, [%r113+4224];
	fma.rn.f32 	%f363, %f359, %f361, %f355;
	fma.rn.f32 	%f364, %f359, %f362, %f356;
	fma.rn.f32 	%f365, %f360, %f361, %f357;
	fma.rn.f32 	%f366, %f360, %f362, %f358;
	ld.shared.v2.f32 	{%f367, %f368}, [%r108+1224];
	ld.shared.v2.f32 	{%f369, %f370}, [%r113+4352];
	fma.rn.f32 	%f371, %f367, %f369, %f363;
	fma.rn.f32 	%f372, %f367, %f370, %f364;
	fma.rn.f32 	%f373, %f368, %f369, %f365;
	fma.rn.f32 	%f374, %f368, %f370, %f366;
	ld.shared.v2.f32 	{%f375, %f376}, [%r108+1260];
	ld.shared.v2.f32 	{%f377, %f378}, [%r113+4480];
	fma.rn.f32 	%f379, %f375, %f377, %f371;
	fma.rn.f32 	%f380, %f375, %f378, %f372;
	fma.rn.f32 	%f381, %f376, %f377, %f373;
	fma.rn.f32 	%f382, %f376, %f378, %f374;
	ld.shared.v2.f32 	{%f383, %f384}, [%r108+1296];
	ld.shared.v2.f32 	{%f385, %f386}, [%r113+4608];
	fma.rn.f32 	%f387, %f383, %f385, %f379;
	fma.rn.f32 	%f388, %f383, %f386, %f380;
	fma.rn.f32 	%f389, %f384, %f385, %f381;
	fma.rn.f32 	%f390, %f384, %f386, %f382;
	ld.shared.v2.f32 	{%f391, %f392}, [%r108+1332];
	ld.shared.v2.f32 	{%f393, %f394}, [%r113+4736];
	fma.rn.f32 	%f395, %f391, %f393, %f387;
	fma.rn.f32 	%f396, %f391, %f394, %f388;
	fma.rn.f32 	%f397, %f392, %f393, %f389;
	fma.rn.f32 	%f398, %f392, %f394, %f390;
	ld.shared.v2.f32 	{%f399, %f400}, [%r108+1368];
	ld.shared.v2.f32 	{%f401, %f402}, [%r113+4864];
	fma.rn.f32 	%f403, %f399, %f401, %f395;
	fma.rn.f32 	%f404, %f399, %f402, %f396;
	fma.rn.f32 	%f405, %f400, %f401, %f397;
	fma.rn.f32 	%f406, %f400, %f402, %f398;
	ld.shared.v2.f32 	{%f407, %f408}, [%r108+1404];
	ld.shared.v2.f32 	{%f409, %f410}, [%r113+4992];
	fma.rn.f32 	%f411, %f407, %f409, %f403;
	fma.rn.f32 	%f412, %f407, %f410, %f404;
	fma.rn.f32 	%f413, %f408, %f409, %f405;
	fma.rn.f32 	%f414, %f408, %f410, %f406;
	ld.shared.v2.f32 	{%f415, %f416}, [%r108+1440];
	ld.shared.v2.f32 	{%f417, %f418}, [%r113+5120];
	fma.rn.f32 	%f419, %f415, %f417, %f411;
	fma.rn.f32 	%f420, %f415, %f418, %f412;
	fma.rn.f32 	%f421, %f416, %f417, %f413;
	fma.rn.f32 	%f422, %f416, %f418, %f414;
	ld.shared.v2.f32 	{%f423, %f424}, [%r108+1476];
	ld.shared.v2.f32 	{%f425, %f426}, [%r113+5248];
	fma.rn.f32 	%f427, %f423, %f425, %f419;
	fma.rn.f32 	%f428, %f423, %f426, %f420;
	fma.rn.f32 	%f429, %f424, %f425, %f421;
	fma.rn.f32 	%f430, %f424, %f426, %f422;
	ld.shared.v2.f32 	{%f431, %f432}, [%r108+1512];
	ld.shared.v2.f32 	{%f433, %f434}, [%r113+5376];
	fma.rn.f32 	%f435, %f431, %f433, %f427;
	fma.rn.f32 	%f436, %f431, %f434, %f428;
	fma.rn.f32 	%f437, %f432, %f433, %f429;
	fma.rn.f32 	%f438, %f432, %f434, %f430;
	ld.shared.v2.f32 	{%f439, %f440}, [%r108+1548];
	ld.shared.v2.f32 	{%f441, %f442}, [%r113+5504];
	fma.rn.f32 	%f443, %f439, %f441, %f435;
	fma.rn.f32 	%f444, %f439, %f442, %f436;
	fma.rn.f32 	%f445, %f440, %f441, %f437;
	fma.rn.f32 	%f446, %f440, %f442, %f438;
	ld.shared.v2.f32 	{%f447, %f448}, [%r108+1584];
	ld.shared.v2.f32 	{%f449, %f450}, [%r113+5632];
	fma.rn.f32 	%f451, %f447, %f449, %f443;
	fma.rn.f32 	%f452, %f447, %f450, %f444;
	fma.rn.f32 	%f453, %f448, %f449, %f445;
	fma.rn.f32 	%f454, %f448, %f450, %f446;
	ld.shared.v2.f32 	{%f455, %f456}, [%r108+1620];
	ld.shared.v2.f32 	{%f457, %f458}, [%r113+5760];
	fma.rn.f32 	%f459, %f455, %f457, %f451;
	fma.rn.f32 	%f460, %f455, %f458, %f452;
	fma.rn.f32 	%f461, %f456, %f457, %f453;
	fma.rn.f32 	%f462, %f456, %f458, %f454;
	ld.shared.v2.f32 	{%f463, %f464}, [%r108+1656];
	ld.shared.v2.f32 	{%f465, %f466}, [%r113+5888];
	fma.rn.f32 	%f467, %f463, %f465, %f459;
	fma.rn.f32 	%f468, %f463, %f466, %f460;
	fma.rn.f32 	%f469, %f464, %f465, %f461;
	fma.rn.f32 	%f470, %f464, %f466, %f462;
	ld.shared.v2.f32 	{%f471, %f472}, [%r108+1692];
	ld.shared.v2.f32 	{%f473, %f474}, [%r113+6016];
	fma.rn.f32 	%f475, %f471, %f473, %f467;
	fma.rn.f32 	%f476, %f471, %f474, %f468;
	fma.rn.f32 	%f477, %f472, %f473, %f469;
	fma.rn.f32 	%f478, %f472, %f474, %f470;
	ld.shared.v2.f32 	{%f479, %f480}, [%r108+1728];
	ld.shared.v2.f32 	{%f481, %f482}, [%r113+6144];
	fma.rn.f32 	%f483, %f479, %f481, %f475;
	fma.rn.f32 	%f484, %f479, %f482, %f476;
	fma.rn.f32 	%f485, %f480, %f481, %f477;
	fma.rn.f32 	%f486, %f480, %f482, %f478;
	ld.shared.v2.f32 	{%f487, %f488}, [%r108+1764];
	ld.shared.v2.f32 	{%f489, %f490}, [%r113+6272];
	fma.rn.f32 	%f491, %f487, %f489, %f483;
	fma.rn.f32 	%f492, %f487, %f490, %f484;
	fma.rn.f32 	%f493, %f488, %f489, %f485;
	fma.rn.f32 	%f494, %f488, %f490, %f486;
	ld.shared.v2.f32 	{%f495, %f496}, [%r108+1800];
	ld.shared.v2.f32 	{%f497, %f498}, [%r113+6400];
	fma.rn.f32 	%f499, %f495, %f497, %f491;
	fma.rn.f32 	%f500, %f495, %f498, %f492;
	fma.rn.f32 	%f501, %f496, %f497, %f493;
	fma.rn.f32 	%f502, %f496, %f498, %f494;
	ld.shared.v2.f32 	{%f503, %f504}, [%r108+1836];
	ld.shared.v2.f32 	{%f505, %f506}, [%r113+6528];
	fma.rn.f32 	%f507, %f503, %f505, %f499;
	fma.rn.f32 	%f508, %f503, %f506, %f500;
	fma.rn.f32 	%f509, %f504, %f505, %f501;
	fma.rn.f32 	%f510, %f504, %f506, %f502;
	ld.shared.v2.f32 	{%f511, %f512}, [%r108+1872];
	ld.shared.v2.f32 	{%f513, %f514}, [%r113+6656];
	fma.rn.f32 	%f515, %f511, %f513, %f507;
	fma.rn.f32 	%f516, %f511, %f514, %f508;
	fma.rn.f32 	%f517, %f512, %f513, %f509;
	fma.rn.f32 	%f518, %f512, %f514, %f510;
	ld.shared.v2.f32 	{%f519, %f520}, [%r108+1908];
	ld.shared.v2.f32 	{%f521, %f522}, [%r113+6784];
	fma.rn.f32 	%f523, %f519, %f521, %f515;
	fma.rn.f32 	%f524, %f519, %f522, %f516;
	fma.rn.f32 	%f525, %f520, %f521, %f517;
	fma.rn.f32 	%f526, %f520, %f522, %f518;
	ld.shared.v2.f32 	{%f527, %f528}, [%r108+1944];
	ld.shared.v2.f32 	{%f529, %f530}, [%r113+6912];
	fma.rn.f32 	%f531, %f527, %f529, %f523;
	fma.rn.f32 	%f532, %f527, %f530, %f524;
	fma.rn.f32 	%f533, %f528, %f529, %f525;
	fma.rn.f32 	%f534, %f528, %f530, %f526;
	ld.shared.v2.f32 	{%f535, %f536}, [%r108+1980];
	ld.shared.v2.f32 	{%f537, %f538}, [%r113+7040];
	fma.rn.f32 	%f539, %f535, %f537, %f531;
	fma.rn.f32 	%f540, %f535, %f538, %f532;
	fma.rn.f32 	%f541, %f536, %f537, %f533;
	fma.rn.f32 	%f542, %f536, %f538, %f534;
	ld.shared.v2.f32 	{%f543, %f544}, [%r108+2016];
	ld.shared.v2.f32 	{%f545, %f546}, [%r113+7168];
	fma.rn.f32 	%f547, %f543, %f545, %f539;
	fma.rn.f32 	%f548, %f543, %f546, %f540;
	fma.rn.f32 	%f549, %f544, %f545, %f541;
	fma.rn.f32 	%f550, %f544, %f546, %f542;
	ld.shared.v2.f32 	{%f551, %f552}, [%r108+2052];
	ld.shared.v2.f32 	{%f553, %f554}, [%r113+7296];
	fma.rn.f32 	%f555, %f551, %f553, %f547;
	fma.rn.f32 	%f556, %f551, %f554, %f548;
	fma.rn.f32 	%f557, %f552, %f553, %f549;
	fma.rn.f32 	%f558, %f552, %f554, %f550;
	ld.shared.v2.f32 	{%f559, %f560}, [%r108+2088];
	ld.shared.v2.f32 	{%f561, %f562}, [%r113+7424];
	fma.rn.f32 	%f563, %f559, %f561, %f555;
	fma.rn.f32 	%f564, %f559, %f562, %f556;
	fma.rn.f32 	%f565, %f560, %f561, %f557;
	fma.rn.f32 	%f566, %f560, %f562, %f558;
	ld.shared.v2.f32 	{%f567, %f568}, [%r108+2124];
	ld.shared.v2.f32 	{%f569, %f570}, [%r113+7552];
	fma.rn.f32 	%f571, %f567, %f569, %f563;
	fma.rn.f32 	%f572, %f567, %f570, %f564;
	fma.rn.f32 	%f573, %f568, %f569, %f565;
	fma.rn.f32 	%f574, %f568, %f570, %f566;
	ld.shared.v2.f32 	{%f575, %f576}, [%r108+2160];
	ld.shared.v2.f32 	{%f577, %f578}, [%r113+7680];
	fma.rn.f32 	%f579, %f575, %f577, %f571;
	fma.rn.f32 	%f580, %f575, %f578, %f572;
	fma.rn.f32 	%f581, %f576, %f577, %f573;
	fma.rn.f32 	%f582, %f576, %f578, %f574;
	ld.shared.v2.f32 	{%f583, %f584}, [%r108+2196];
	ld.shared.v2.f32 	{%f585, %f586}, [%r113+7808];
	fma.rn.f32 	%f587, %f583, %f585, %f579;
	fma.rn.f32 	%f588, %f583, %f586, %f580;
	fma.rn.f32 	%f589, %f584, %f585, %f581;
	fma.rn.f32 	%f590, %f584, %f586, %f582;
	ld.shared.v2.f32 	{%f591, %f592}, [%r108+2232];
	ld.shared.v2.f32 	{%f593, %f594}, [%r113+7936];
	fma.rn.f32 	%f595, %f591, %f593, %f587;
	fma.rn.f32 	%f596, %f591, %f594, %f588;
	fma.rn.f32 	%f597, %f592, %f593, %f589;
	fma.rn.f32 	%f598, %f592, %f594, %f590;
	ld.shared.v2.f32 	{%f599, %f600}, [%r108+2268];
	ld.shared.v2.f32 	{%f601, %f602}, [%r113+8064];
	fma.rn.f32 	%f1122, %f599, %f601, %f595;
	fma.rn.f32 	%f1121, %f599, %f602, %f596;
	fma.rn.f32 	%f1120, %f600, %f601, %f597;
	fma.rn.f32 	%f1119, %f600, %f602, %f598;
	bar.sync 	0;
	add.s32 	%r139, %r139, %r14;
	add.s32 	%r138, %r138, %r14;
	add.s32 	%r137, %r137, %r14;
	add.s32 	%r136, %r136, %r14;
	add.s32 	%r135, %r135, %r14;
	add.s32 	%r134, %r134, %r14;
	add.s32 	%r133, %r133, %r14;
	add.s32 	%r132, %r132, %r14;
	add.s32 	%r40, %r131, 64;
	add.s32 	%r114, %r131, 128;
	setp.lt.s32 	%p2, %r114, %r42;
	mov.u32 	%r131, %r40;
	@%p2 bra 	$L__BB0_2;
$L__BB0_3:
	ld.param.u64 	%rd47, [_Z18SingleGEMMKernelV3ILi4ELi16ELi64ELi2ELi2ELi4EEvPKfS1_iiiiiiPf_param_8];
	ld.param.u32 	%r130, [_Z18SingleGEMMKernelV3ILi4ELi16ELi64ELi2ELi2ELi4EEvPKfS1_iiiiiiPf_param_7];
	mov.u32 	%r115, _ZZ18SingleGEMMKernelV3ILi4ELi16ELi64ELi2ELi2ELi4EEvPKfS1_iiiiiiPfE11sharedGEMMA;
	mad.lo.s32 	%r116, %r141, 2304, %r115;
	shl.b32 	%r117, %r1, 3;
	add.s32 	%r118, %r116, %r117;
	shl.b32 	%r119, %r141, 13;
	mov.u32 	%r120, _ZZ18SingleGEMMKernelV3ILi4ELi16ELi64ELi2ELi2ELi4EEvPKfS1_iiiiiiPfE11sharedGEMMB;
	add.s32 	%r121, %r120, %r119;
	shl.b32 	%r122, %r2, 3;
	add.s32 	%r123, %r121, %r122;
	ld.shared.v2.f32 	{%f603, %f604}, [%r118];
	ld.shared.v2.f32 	{%f605, %f606}, [%r123];
	fma.rn.f32 	%f607, %f603, %f605, %f1122;
	fma.rn.f32 	%f608, %f603, %f606, %f1121;
	fma.rn.f32 	%f609, %f604, %f605, %f1120;
	fma.rn.f32 	%f610, %f604, %f606, %f1119;
	ld.shared.v2.f32 	{%f611, %f612}, [%r118+36];
	ld.shared.v2.f32 	{%f613, %f614}, [%r123+128];
	fma.rn.f32 	%f615, %f611, %f613, %f607;
	fma.rn.f32 	%f616, %f611, %f614, %f608;
	fma.rn.f32 	%f617, %f612, %f613, %f609;
	fma.rn.f32 	%f618, %f612, %f614, %f610;
	ld.shared.v2.f32 	{%f619, %f620}, [%r118+72];
	ld.shared.v2.f32 	{%f621, %f622}, [%r123+256];
	fma.rn.f32 	%f623, %f619, %f621, %f615;
	fma.rn.f32 	%f624, %f619, %f622, %f616;
	fma.rn.f32 	%f625, %f620, %f621, %f617;
	fma.rn.f32 	%f626, %f620, %f622, %f618;
	ld.shared.v2.f32 	{%f627, %f628}, [%r118+108];
	ld.shared.v2.f32 	{%f629, %f630}, [%r123+384];
	fma.rn.f32 	%f631, %f627, %f629, %f623;
	fma.rn.f32 	%f632, %f627, %f630, %f624;
	fma.rn.f32 	%f633, %f628, %f629, %f625;
	fma.rn.f32 	%f634, %f628, %f630, %f626;
	ld.shared.v2.f32 	{%f635, %f636}, [%r118+144];
	ld.shared.v2.f32 	{%f637, %f638}, [%r123+512];
	fma.rn.f32 	%f639, %f635, %f637, %f631;
	fma.rn.f32 	%f640, %f635, %f638, %f632;
	fma.rn.f32 	%f641, %f636, %f637, %f633;
	fma.rn.f32 	%f642, %f636, %f638, %f634;
	ld.shared.v2.f32 	{%f643, %f644}, [%r118+180];
	ld.shared.v2.f32 	{%f645, %f646}, [%r123+640];
	fma.rn.f32 	%f647, %f643, %f645, %f639;
	fma.rn.f32 	%f648, %f643, %f646, %f640;
	fma.rn.f32 	%f649, %f644, %f645, %f641;
	fma.rn.f32 	%f650, %f644, %f646, %f642;
	ld.shared.v2.f32 	{%f651, %f652}, [%r118+216];
	ld.shared.v2.f32 	{%f653, %f654}, [%r123+768];
	fma.rn.f32 	%f655, %f651, %f653, %f647;
	fma.rn.f32 	%f656, %f651, %f654, %f648;
	fma.rn.f32 	%f657, %f652, %f653, %f649;
	fma.rn.f32 	%f658, %f652, %f654, %f650;
	ld.shared.v2.f32 	{%f659, %f660}, [%r118+252];
	ld.shared.v2.f32 	{%f661, %f662}, [%r123+896];
	fma.rn.f32 	%f663, %f659, %f661, %f655;
	fma.rn.f32 	%f664, %f659, %f662, %f656;
	fma.rn.f32 	%f665, %f660, %f661, %f657;
	fma.rn.f32 	%f666, %f660, %f662, %f658;
	ld.shared.v2.f32 	{%f667, %f668}, [%r118+288];
	ld.shared.v2.f32 	{%f669, %f670}, [%r123+1024];
	fma.rn.f32 	%f671, %f667, %f669, %f663;
	fma.rn.f32 	%f672, %f667, %f670, %f664;
	fma.rn.f32 	%f673, %f668, %f669, %f665;
	fma.rn.f32 	%f674, %f668, %f670, %f666;
	ld.shared.v2.f32 	{%f675, %f676}, [%r118+324];
	ld.shared.v2.f32 	{%f677, %f678}, [%r123+1152];
	fma.rn.f32 	%f679, %f675, %f677, %f671;
	fma.rn.f32 	%f680, %f675, %f678, %f672;
	fma.rn.f32 	%f681, %f676, %f677, %f673;
	fma.rn.f32 	%f682, %f676, %f678, %f674;
	ld.shared.v2.f32 	{%f683, %f684}, [%r118+360];
	ld.shared.v2.f32 	{%f685, %f686}, [%r123+1280];
	fma.rn.f32 	%f687, %f683, %f685, %f679;
	fma.rn.f32 	%f688, %f683, %f686, %f680;
	fma.rn.f32 	%f689, %f684, %f685, %f681;
	fma.rn.f32 	%f690, %f684, %f686, %f682;
	ld.shared.v2.f32 	{%f691, %f692}, [%r118+396];
	ld.shared.v2.f32 	{%f693, %f694}, [%r123+1408];
	fma.rn.f32 	%f695, %f691, %f693, %f687;
	fma.rn.f32 	%f696, %f691, %f694, %f688;
	fma.rn.f32 	%f697, %f692, %f693, %f689;
	fma.rn.f32 	%f698, %f692, %f694, %f690;
	ld.shared.v2.f32 	{%f699, %f700}, [%r118+432];
	ld.shared.v2.f32 	{%f701, %f702}, [%r123+1536];
	fma.rn.f32 	%f703, %f699, %f701, %f695;
	fma.rn.f32 	%f704, %f699, %f702, %f696;
	fma.rn.f32 	%f705, %f700, %f701, %f697;
	fma.rn.f32 	%f706, %f700, %f702, %f698;
	ld.shared.v2.f32 	{%f707, %f708}, [%r118+468];
	ld.shared.v2.f32 	{%f709, %f710}, [%r123+1664];
	fma.rn.f32 	%f711, %f707, %f709, %f703;
	fma.rn.f32 	%f712, %f707, %f710, %f704;
	fma.rn.f32 	%f713, %f708, %f709, %f705;
	fma.rn.f32 	%f714, %f708, %f710, %f706;
	ld.shared.v2.f32 	{%f715, %f716}, [%r118+504];
	ld.shared.v2.f32 	{%f717, %f718}, [%r123+1792];
	fma.rn.f32 	%f719, %f715, %f717, %f711;
	fma.rn.f32 	%f720, %f715, %f718, %f712;
	fma.rn.f32 	%f721, %f716, %f717, %f713;
	fma.rn.f32 	%f722, %f716, %f718, %f714;
	ld.shared.v2.f32 	{%f723, %f724}, [%r118+540];
	ld.shared.v2.f32 	{%f725, %f726}, [%r123+1920];
	fma.rn.f32 	%f727, %f723, %f725, %f719;
	fma.rn.f32 	%f728, %f723, %f726, %f720;
	fma.rn.f32 	%f729, %f724, %f725, %f721;
	fma.rn.f32 	%f730, %f724, %f726, %f722;
	ld.shared.v2.f32 	{%f731, %f732}, [%r118+576];
	ld.shared.v2.f32 	{%f733, %f734}, [%r123+2048];
	fma.rn.f32 	%f735, %f731, %f733, %f727;
	fma.rn.f32 	%f736, %f731, %f734, %f728;
	fma.rn.f32 	%f737, %f732, %f733, %f729;
	fma.rn.f32 	%f738, %f732, %f734, %f730;
	ld.shared.v2.f32 	{%f739, %f740}, [%r118+612];
	ld.shared.v2.f32 	{%f741, %f742}, [%r123+2176];
	fma.rn.f32 	%f743, %f739, %f741, %f735;
	fma.rn.f32 	%f744, %f739, %f742, %f736;
	fma.rn.f32 	%f745, %f740, %f741, %f737;
	fma.rn.f32 	%f746, %f740, %f742, %f738;
	ld.shared.v2.f32 	{%f747, %f748}, [%r118+648];
	ld.shared.v2.f32 	{%f749, %f750}, [%r123+2304];
	fma.rn.f32 	%f751, %f747, %f749, %f743;
	fma.rn.f32 	%f752, %f747, %f750, %f744;
	fma.rn.f32 	%f753, %f748, %f749, %f745;
	fma.rn.f32 	%f754, %f748, %f750, %f746;
	ld.shared.v2.f32 	{%f755, %f756}, [%r118+684];
	ld.shared.v2.f32 	{%f757, %f758}, [%r123+2432];
	fma.rn.f32 	%f759, %f755, %f757, %f751;
	fma.rn.f32 	%f760, %f755, %f758, %f752;
	fma.rn.f32 	%f761, %f756, %f757, %f753;
	fma.rn.f32 	%f762, %f756, %f758, %f754;
	ld.shared.v2.f32 	{%f763, %f764}, [%r118+720];
	ld.shared.v2.f32 	{%f765, %f766}, [%r123+2560];
	fma.rn.f32 	%f767, %f763, %f765, %f759;
	fma.rn.f32 	%f768, %f763, %f766, %f760;
	fma.rn.f32 	%f769, %f764, %f765, %f761;
	fma.rn.f32 	%f770, %f764, %f766, %f762;
	ld.shared.v2.f32 	{%f771, %f772}, [%r118+756];
	ld.shared.v2.f32 	{%f773, %f774}, [%r123+2688];
	fma.rn.f32 	%f775, %f771, %f773, %f767;
	fma.rn.f32 	%f776, %f771, %f774, %f768;
	fma.rn.f32 	%f777, %f772, %f773, %f769;
	fma.rn.f32 	%f778, %f772, %f774, %f770;
	ld.shared.v2.f32 	{%f779, %f780}, [%r118+792];
	ld.shared.v2.f32 	{%f781, %f782}, [%r123+2816];
	fma.rn.f32 	%f783, %f779, %f781, %f775;
	fma.rn.f32 	%f784, %f779, %f782, %f776;
	fma.rn.f32 	%f785, %f780, %f781, %f777;
	fma.rn.f32 	%f786, %f780, %f782, %f778;
	ld.shared.v2.f32 	{%f787, %f788}, [%r118+828];
	ld.shared.v2.f32 	{%f789, %f790}, [%r123+2944];
	fma.rn.f32 	%f791, %f787, %f789, %f783;
	fma.rn.f32 	%f792, %f787, %f790, %f784;
	fma.rn.f32 	%f793, %f788, %f789, %f785;
	fma.rn.f32 	%f794, %f788, %f790, %f786;
	ld.shared.v2.f32 	{%f795, %f796}, [%r118+864];
	ld.shared.v2.f32 	{%f797, %f798}, [%r123+3072];
	fma.rn.f32 	%f799, %f795, %f797, %f791;
	fma.rn.f32 	%f800, %f795, %f798, %f792;
	fma.rn.f32 	%f801, %f796, %f797, %f793;
	fma.rn.f32 	%f802, %f796, %f798, %f794;
	ld.shared.v2.f32 	{%f803, %f804}, [%r118+900];
	ld.shared.v2.f32 	{%f805, %f806}, [%r123+3200];
	fma.rn.f32 	%f807, %f803, %f805, %f799;
	fma.rn.f32 	%f808, %f803, %f806, %f800;
	fma.rn.f32 	%f809, %f804, %f805, %f801;
	fma.rn.f32 	%f810, %f804, %f806, %f802;
	ld.shared.v2.f32 	{%f811, %f812}, [%r118+936];
	ld.shared.v2.f32 	{%f813, %f814}, [%r123+3328];
	fma.rn.f32 	%f815, %f811, %f813, %f807;
	fma.rn.f32 	%f816, %f811, %f814, %f808;
	fma.rn.f32 	%f817, %f812, %f813, %f809;
	fma.rn.f32 	%f818, %f812, %f814, %f810;
	ld.shared.v2.f32 	{%f819, %f820}, [%r118+972];
	ld.shared.v2.f32 	{%f821, %f822}, [%r123+3456];
	fma.rn.f32 	%f823, %f819, %f821, %f815;
	fma.rn.f32 	%f824, %f819, %f822, %f816;
	fma.rn.f32 	%f825, %f820, %f821, %f817;
	fma.rn.f32 	%f826, %f820, %f822, %f818;
	ld.shared.v2.f32 	{%f827, %f828}, [%r118+1008];
	ld.shared.v2.f32 	{%f829, %f830}, [%r123+3584];
	fma.rn.f32 	%f831, %f827, %f829, %f823;
	fma.rn.f32 	%f832, %f827, %f830, %f824;
	fma.rn.f32 	%f833, %f828, %f829, %f825;
	fma.rn.f32 	%f834, %f828, %f830, %f826;
	ld.shared.v2.f32 	{%f835, %f836}, [%r118+1044];
	ld.shared.v2.f32 	{%f837, %f838}, [%r123+3712];
	fma.rn.f32 	%f839, %f835, %f837, %f831;
	fma.rn.f32 	%f840, %f835, %f838, %f832;
	fma.rn.f32 	%f841, %f836, %f837, %f833;
	fma.rn.f32 	%f842, %f836, %f838, %f834;
	ld.shared.v2.f32 	{%f843, %f844}, [%r118+1080];
	ld.shared.v2.f32 	{%f845, %f846}, [%r123+3840];
	fma.rn.f32 	%f847, %f843, %f845, %f839;
	fma.rn.f32 	%f848, %f843, %f846, %f840;
	fma.rn.f32 	%f849, %f844, %f845, %f841;
	fma.rn.f32 	%f850, %f844, %f846, %f842;
	ld.shared.v2.f32 	{%f851, %f852}, [%r118+1116];
	ld.shared.v2.f32 	{%f853, %f854}, [%r123+3968];
	fma.rn.f32 	%f855, %f851, %f853, %f847;
	fma.rn.f32 	%f856, %f851, %f854, %f848;
	fma.rn.f32 	%f857, %f852, %f853, %f849;
	fma.rn.f32 	%f858, %f852, %f854, %f850;
	ld.shared.v2.f32 	{%f859, %f860}, [%r118+1152];
	ld.shared.v2.f32 	{%f861, %f862}, [%r123+4096];
	fma.rn.f32 	%f863, %f859, %f861, %f855;
	fma.rn.f32 	%f864, %f859, %f862, %f856;
	fma.rn.f32 	%f865, %f860, %f861, %f857;
	fma.rn.f32 	%f866, %f860, %f862, %f858;
	ld.shared.v2.f32 	{%f867, %f868}, [%r118+1188];
	ld.shared.v2.f32 	{%f869, %f870}, [%r123+4224];
	fma.rn.f32 	%f871, %f867, %f869, %f863;
	fma.rn.f32 	%f872, %f867, %f870, %f864;
	fma.rn.f32 	%f873, %f868, %f869, %f865;
	fma.rn.f32 	%f874, %f868, %f870, %f866;
	ld.shared.v2.f32 	{%f875, %f876}, [%r118+1224];
	ld.shared.v2.f32 	{%f877, %f878}, [%r123+4352];
	fma.rn.f32 	%f879, %f875, %f877, %f871;
	fma.rn.f32 	%f880, %f875, %f878, %f872;
	fma.rn.f32 	%f881, %f876, %f877, %f873;
	fma.rn.f32 	%f882, %f876, %f878, %f874;
	ld.shared.v2.f32 	{%f883, %f884}, [%r118+1260];
	ld.shared.v2.f32 	{%f885, %f886}, [%r123+4480];
	fma.rn.f32 	%f887, %f883, %f885, %f879;
	fma.rn.f32 	%f888, %f883, %f886, %f880;
	fma.rn.f32 	%f889, %f884, %f885, %f881;
	fma.rn.f32 	%f890, %f884, %f886, %f882;
	ld.shared.v2.f32 	{%f891, %f892}, [%r118+1296];
	ld.shared.v2.f32 	{%f893, %f894}, [%r123+4608];
	fma.rn.f32 	%f895, %f891, %f893, %f887;
	fma.rn.f32 	%f896, %f891, %f894, %f888;
	fma.rn.f32 	%f897, %f892, %f893, %f889;
	fma.rn.f32 	%f898, %f892, %f894, %f890;
	ld.shared.v2.f32 	{%f899, %f900}, [%r118+1332];
	ld.shared.v2.f32 	{%f901, %f902}, [%r123+4736];
	fma.rn.f32 	%f903, %f899, %f901, %f895;
	fma.rn.f32 	%f904, %f899, %f902, %f896;
	fma.rn.f32 	%f905, %f900, %f901, %f897;
	fma.rn.f32 	%f906, %f900, %f902, %f898;
	ld.shared.v2.f32 	{%f907, %f908}, [%r118+1368];
	ld.shared.v2.f32 	{%f909, %f910}, [%r123+4864];
	fma.rn.f32 	%f911, %f907, %f909, %f903;
	fma.rn.f32 	%f912, %f907, %f910, %f904;
	fma.rn.f32 	%f913, %f908, %f909, %f905;
	fma.rn.f32 	%f914, %f908, %f910, %f906;
	ld.shared.v2.f32 	{%f915, %f916}, [%r118+1404];
	ld.shared.v2.f32 	{%f917, %f918}, [%r123+4992];
	fma.rn.f32 	%f919, %f915, %f917, %f911;
	fma.rn.f32 	%f920, %f915, %f918, %f912;
	fma.rn.f32 	%f921, %f916, %f917, %f913;
	fma.rn.f32 	%f922, %f916, %f918, %f914;
	ld.shared.v2.f32 	{%f923, %f924}, [%r118+1440];
	ld.shared.v2.f32 	{%f925, %f926}, [%r123+5120];
	fma.rn.f32 	%f927, %f923, %f925, %f919;
	fma.rn.f32 	%f928, %f923, %f926, %f920;
	fma.rn.f32 	%f929, %f924, %f925, %f921;
	fma.rn.f32 	%f930, %f924, %f926, %f922;
	ld.shared.v2.f32 	{%f931, %f932}, [%r118+1476];
	ld.shared.v2.f32 	{%f933, %f934}, [%r123+5248];
	fma.rn.f32 	%f935, %f931, %f933, %f927;
	fma.rn.f32 	%f936, %f931, %f934, %f928;
	fma.rn.f32 	%f937, %f932, %f933, %f929;
	fma.rn.f32 	%f938, %f932, %f934, %f930;
	ld.shared.v2.f32 	{%f939, %f940}, [%r118+1512];
	ld.shared.v2.f32 	{%f941, %f942}, [%r123+5376];
	fma.rn.f32 	%f943, %f939, %f941, %f935;
	fma.rn.f32 	%f944, %f939, %f942, %f936;
	fma.rn.f32 	%f945, %f940, %f941, %f937;
	fma.rn.f32 	%f946, %f940, %f942, %f938;
	ld.shared.v2.f32 	{%f947, %f948}, [%r118+1548];
	ld.shared.v2.f32 	{%f949, %f950}, [%r123+5504];
	fma.rn.f32 	%f951, %f947, %f949, %f943;
	fma.rn.f32 	%f952, %f947, %f950, %f944;
	fma.rn.f32 	%f953, %f948, %f949, %f945;
	fma.rn.f32 	%f954, %f948, %f950, %f946;
	ld.shared.v2.f32 	{%f955, %f956}, [%r118+1584];
	ld.shared.v2.f32 	{%f957, %f958}, [%r123+5632];
	fma.rn.f32 	%f959, %f955, %f957, %f951;
	fma.rn.f32 	%f960, %f955, %f958, %f952;
	fma.rn.f32 	%f961, %f956, %f957, %f953;
	fma.rn.f32 	%f962, %f956, %f958, %f954;
	ld.shared.v2.f32 	{%f963, %f964}, [%r118+1620];
	ld.shared.v2.f32 	{%f965, %f966}, [%r123+5760];
	fma.rn.f32 	%f967, %f963, %f965, %f959;
	fma.rn.f32 	%f968, %f963, %f966, %f960;
	fma.rn.f32 	%f969, %f964, %f965, %f961;
	fma.rn.f32 	%f970, %f964, %f966, %f962;
	ld.shared.v2.f32 	{%f971, %f972}, [%r118+1656];
	ld.shared.v2.f32 	{%f973, %f974}, [%r123+5888];
	fma.rn.f32 	%f975, %f971, %f973, %f967;
	fma.rn.f32 	%f976, %f971, %f974, %f968;
	fma.rn.f32 	%f977, %f972, %f973, %f969;
	fma.rn.f32 	%f978, %f972, %f974, %f970;
	ld.shared.v2.f32 	{%f979, %f980}, [%r118+1692];
	ld.shared.v2.f32 	{%f981, %f982}, [%r123+6016];
	fma.rn.f32 	%f983, %f979, %f981, %f975;
	fma.rn.f32 	%f984, %f979, %f982, %f976;
	fma.rn.f32 	%f985, %f980, %f981, %f977;
	fma.rn.f32 	%f986, %f980, %f982, %f978;
	ld.shared.v2.f32 	{%f987, %f988}, [%r118+1728];
	ld.shared.v2.f32 	{%f989, %f990}, [%r123+6144];
	fma.rn.f32 	%f991, %f987, %f989, %f983;
	fma.rn.f32 	%f992, %f987, %f990, %f984;
	fma.rn.f32 	%f993, %f988, %f989, %f985;
	fma.rn.f32 	%f994, %f988, %f990, %f986;
	ld.shared.v2.f32 	{%f995, %f996}, [%r118+1764];
	ld.shared.v2.f32 	{%f997, %f998}, [%r123+6272];
	fma.rn.f32 	%f999, %f995, %f997, %f991;
	fma.rn.f32 	%f1000, %f995, %f998, %f992;
	fma.rn.f32 	%f1001, %f996, %f997, %f993;
	fma.rn.f32 	%f1002, %f996, %f998, %f994;
	ld.shared.v2.f32 	{%f1003, %f1004}, [%r118+1800];
	ld.shared.v2.f32 	{%f1005, %f1006}, [%r123+6400];
	fma.rn.f32 	%f1007, %f1003, %f1005, %f999;
	fma.rn.f32 	%f1008, %f1003, %f1006, %f1000;
	fma.rn.f32 	%f1009, %f1004, %f1005, %f1001;
	fma.rn.f32 	%f1010, %f1004, %f1006, %f1002;
	ld.shared.v2.f32 	{%f1011, %f1012}, [%r118+1836];
	ld.shared.v2.f32 	{%f1013, %f1014}, [%r123+6528];
	fma.rn.f32 	%f1015, %f1011, %f1013, %f1007;
	fma.rn.f32 	%f1016, %f1011, %f1014, %f1008;
	fma.rn.f32 	%f1017, %f1012, %f1013, %f1009;
	fma.rn.f32 	%f1018, %f1012, %f1014, %f1010;
	ld.shared.v2.f32 	{%f1019, %f1020}, [%r118+1872];
	ld.shared.v2.f32 	{%f1021, %f1022}, [%r123+6656];
	fma.rn.f32 	%f1023, %f1019, %f1021, %f1015;
	fma.rn.f32 	%f1024, %f1019, %f1022, %f1016;
	fma.rn.f32 	%f1025, %f1020, %f1021, %f1017;
	fma.rn.f32 	%f1026, %f1020, %f1022, %f1018;
	ld.shared.v2.f32 	{%f1027, %f1028}, [%r118+1908];
	ld.shared.v2.f32 	{%f1029, %f1030}, [%r123+6784];
	fma.rn.f32 	%f1031, %f1027, %f1029, %f1023;
	fma.rn.f32 	%f1032, %f1027, %f1030, %f1024;
	fma.rn.f32 	%f1033, %f1028, %f1029, %f1025;
	fma.rn.f32 	%f1034, %f1028, %f1030, %f1026;
	ld.shared.v2.f32 	{%f1035, %f1036}, [%r118+1944];
	ld.shared.v2.f32 	{%f1037, %f1038}, [%r123+6912];
	fma.rn.f32 	%f1039, %f1035, %f1037, %f1031;
	fma.rn.f32 	%f1040, %f1035, %f1038, %f1032;
	fma.rn.f32 	%f1041, %f1036, %f1037, %f1033;
	fma.rn.f32 	%f1042, %f1036, %f1038, %f1034;
	ld.shared.v2.f32 	{%f1043, %f1044}, [%r118+1980];
	ld.shared.v2.f32 	{%f1045, %f1046}, [%r123+7040];
	fma.rn.f32 	%f1047, %f1043, %f1045, %f1039;
	fma.rn.f32 	%f1048, %f1043, %f1046, %f1040;
	fma.rn.f32 	%f1049, %f1044, %f1045, %f1041;
	fma.rn.f32 	%f1050, %f1044, %f1046, %f1042;
	ld.shared.v2.f32 	{%f1051, %f1052}, [%r118+2016];
	ld.shared.v2.f32 	{%f1053, %f1054}, [%r123+7168];
	fma.rn.f32 	%f1055, %f1051, %f1053, %f1047;
	fma.rn.f32 	%f1056, %f1051, %f1054, %f1048;
	fma.rn.f32 	%f1057, %f1052, %f1053, %f1049;
	fma.rn.f32 	%f1058, %f1052, %f1054, %f1050;
	ld.shared.v2.f32 	{%f1059, %f1060}, [%r118+2052];
	ld.shared.v2.f32 	{%f1061, %f1062}, [%r123+7296];
	fma.rn.f32 	%f1063, %f1059, %f1061, %f1055;
	fma.rn.f32 	%f1064, %f1059, %f1062, %f1056;
	fma.rn.f32 	%f1065, %f1060, %f1061, %f1057;
	fma.rn.f32 	%f1066, %f1060, %f1062, %f1058;
	ld.shared.v2.f32 	{%f1067, %f1068}, [%r118+2088];
	ld.shared.v2.f32 	{%f1069, %f1070}, [%r123+7424];
	fma.rn.f32 	%f1071, %f1067, %f1069, %f1063;
	fma.rn.f32 	%f1072, %f1067, %f1070, %f1064;
	fma.rn.f32 	%f1073, %f1068, %f1069, %f1065;
	fma.rn.f32 	%f1074, %f1068, %f1070, %f1066;
	ld.shared.v2.f32 	{%f1075, %f1076}, [%r118+2124];
	ld.shared.v2.f32 	{%f1077, %f1078}, [%r123+7552];
	fma.rn.f32 	%f1079, %f1075, %f1077, %f1071;
	fma.rn.f32 	%f1080, %f1075, %f1078, %f1072;
	fma.rn.f32 	%f1081, %f1076, %f1077, %f1073;
	fma.rn.f32 	%f1082, %f1076, %f1078, %f1074;
	ld.shared.v2.f32 	{%f1083, %f1084}, [%r118+2160];
	ld.shared.v2.f32 	{%f1085, %f1086}, [%r123+7680];
	fma.rn.f32 	%f1087, %f1083, %f1085, %f1079;
	fma.rn.f32 	%f1088, %f1083, %f1086, %f1080;
	fma.rn.f32 	%f1089, %f1084, %f1085, %f1081;
	fma.rn.f32 	%f1090, %f1084, %f1086, %f1082;
	ld.shared.v2.f32 	{%f1091, %f1092}, [%r118+2196];
	ld.shared.v2.f32 	{%f1093, %f1094}, [%r123+7808];
	fma.rn.f32 	%f1095, %f1091, %f1093, %f1087;
	fma.rn.f32 	%f1096, %f1091, %f1094, %f1088;
	fma.rn.f32 	%f1097, %f1092, %f1093, %f1089;
	fma.rn.f32 	%f1098, %f1092, %f1094, %f1090;
	ld.shared.v2.f32 	{%f1099, %f1100}, [%r118+2232];
	ld.shared.v2.f32 	{%f1101, %f1102}, [%r123+7936];
	fma.rn.f32 	%f1103, %f1099, %f1101, %f1095;
	fma.rn.f32 	%f1104, %f1099, %f1102, %f1096;
	fma.rn.f32 	%f1105, %f1100, %f1101, %f1097;
	fma.rn.f32 	%f1106, %f1100, %f1102, %f1098;
	ld.shared.v2.f32 	{%f1107, %f1108}, [%r118+2268];
	ld.shared.v2.f32 	{%f1109, %f1110}, [%r123+8064];
	fma.rn.f32 	%f1111, %f1107, %f1109, %f1103;
	fma.rn.f32 	%f1112, %f1107, %f1110, %f1104;
	fma.rn.f32 	%f1113, %f1108, %f1109, %f1105;
	fma.rn.f32 	%f1114, %f1108, %f1110, %f1106;
	add.s32 	%r124, %r4, %r1;
	mul.lo.s32 	%r125, %r124, %r130;
	shl.b32 	%r126, %r125, 1;
	add.s32 	%r127, %r5, %r2;
	shl.b32 	%r128, %r127, 1;
	add.s32 	%r129, %r126, %r128;
	cvta.to.global.u64 	%rd42, %rd47;
	mul.wide.s32 	%rd43, %r129, 4;
	add.s64 	%rd44, %rd42, %rd43;
	st.global.v2.f32 	[%rd44], {%f1111, %f1112};
	mul.wide.s32 	%rd45, %r130, 4;
	add.s64 	%rd46, %rd44, %rd45;
	st.global.v2.f32 	[%rd46], {%f1113, %f1114};
	ret;

}


// ===== COMPILED SASS (sm_100) =====

	.target	sm_100

	.elftype	@"ET_EXEC"


//--------------------- .note.nv.tkinfo           --------------------------
	.section	.note.nv.tkinfo,"",@"SHT_NOTE"
	.sectionflags	@"SHF_NOTE_NV_TKINFO"
	.tkinfo
        /*0018*/ 	.word	0x00000002
        /*0030*/ 	.string	""
        /*0030*/ 	.string	"ptxas"
        /*0030*/ 	.string	"Cuda compilation tools, release 13.0, V13.0.88"
        /*0030*/ 	.string	"Build cuda_13.0.r13.0/compiler.36424714_0"
        /*0030*/ 	.string	"-arch sm_100 -m 64 "



//--------------------- .note.nv.cuinfo           --------------------------
	.section	.note.nv.cuinfo,"",@"SHT_NOTE"
	.sectionflags	@"SHF_NOTE_NV_CUINFO"
        /*0018*/ 	.short	0x0002
        /*001a*/ 	.short	0x0064
        /*001c*/ 	.short	0x0082
	.zero		2


//--------------------- .nv.info                  --------------------------
	.section	.nv.info,"",@"SHT_CUDA_INFO"
	.align	4


	//----- nvinfo : EIATTR_REGCOUNT
	.align		4
        /*0000*/ 	.byte	0x04, 0x2f
        /*0002*/ 	.short	(.L_1 - .L_0)
	.align		4
.L_0:
        /*0004*/ 	.word	index@(_Z18SingleGEMMKernelV3ILi4ELi16ELi64ELi2ELi2ELi4EEvPKfS1_iiiiiiPf)
        /*0008*/ 	.word	0x00000030


	//----- nvinfo : EIATTR_FRAME_SIZE
	.align		4
.L_1:
        /*000c*/ 	.byte	0x04, 0x11
        /*000e*/ 	.short	(.L_3 - .L_2)
	.align		4
.L_2:
        /*0010*/ 	.word	index@(_Z18SingleGEMMKernelV3ILi4ELi16ELi64ELi2ELi2ELi4EEvPKfS1_iiiiiiPf)
        /*0014*/ 	.word	0x00000000


	//----- nvinfo : EIATTR_MIN_STACK_SIZE
	.align		4
.L_3:
        /*0018*/ 	.byte	0x04, 0x12
        /*001a*/ 	.short	(.L_5 - .L_4)
	.align		4
.L_4:
        /*001c*/ 	.word	index@(_Z18SingleGEMMKernelV3ILi4ELi16ELi64ELi2ELi2ELi4EEvPKfS1_iiiiiiPf)
        /*0020*/ 	.word	0x00000000
.L_5:


//--------------------- .nv.compat                --------------------------
	.section	.nv.compat,"",@"SHT_CUDA_COMPAT_INFO"
	.align	4
        /*0000*/ 	.byte	0x02, 0x09, 0x00, 0x00, 0x02, 0x02, 0x01, 0x00, 0x02, 0x05, 0x05, 0x00, 0x03, 0x07, 0x01, 0x01
        /*0010*/ 	.byte	0x02, 0x03, 0x00, 0x00, 0x02, 0x06, 0x01, 0x00, 0x04, 0x0b, 0x08, 0x00, 0x09, 0x00, 0x00, 0x00
        /*0020*/ 	.byte	0x00, 0x00, 0x00, 0x00


//--------------------- .nv.info._Z18SingleGEMMKernelV3ILi4ELi16ELi64ELi2ELi2ELi4EEvPKfS1_iiiiiiPf --------------------------
	.section	.nv.info._Z18SingleGEMMKernelV3ILi4ELi16ELi64ELi2ELi2ELi4EEvPKfS1_iiiiiiPf,"",@"SHT_CUDA_INFO"
	.sectionflags	@""
	.align	4


	//----- nvinfo : EIATTR_CUDA_API_VERSION
	.align		4
        /*0000*/ 	.byte	0x04, 0x37
        /*0002*/ 	.short	(.L_7 - .L_6)
.L_6:
        /*0004*/ 	.word	0x00000082


	//----- nvinfo : EIATTR_KPARAM_INFO
	.align		4
.L_7:
        /*0008*/ 	.byte	0x04, 0x17
        /*000a*/ 	.short	(.L_9 - .L_8)
.L_8:
        /*000c*/ 	.word	0x00000000
        /*0010*/ 	.short	0x0008
        /*0012*/ 	.short	0x0028
        /*0014*/ 	.byte	0x00, 0xf5, 0x21, 0x00


	//----- nvinfo : EIATTR_KPARAM_INFO
	.align		4
.L_9:
        /*0018*/ 	.byte	0x04, 0x17
        /*001a*/ 	.short	(.L_11 - .L_10)
.L_10:
        /*001c*/ 	.word	0x00000000
        /*0020*/ 	.short	0x0007
        /*0022*/ 	.short	0x0024
        /*0024*/ 	.byte	0x00, 0xf0, 0x11, 0x00


	//----- nvinfo : EIATTR_KPARAM_INFO
	.align		4
.L_11:
        /*0028*/ 	.byte	0x04, 0x17
        /*002a*/ 	.short	(.L_13 - .L_12)
.L_12:
        /*002c*/ 	.word	0x00000000
        /*0030*/ 	.short	0x0006
        /*0032*/ 	.short	0x0020
        /*0034*/ 	.byte	0x00, 0xf0, 0x11, 0x00


	//----- nvinfo : EIATTR_KPARAM_INFO
	.align		4
.L_13:
        /*0038*/ 	.byte	0x04, 0x17
        /*003a*/ 	.short	(.L_15 - .L_14)
.L_14:
        /*003c*/ 	.word	0x00000000
        /*0040*/ 	.short	0x0005
        /*0042*/ 	.short	0x001c
        /*0044*/ 	.byte	0x00, 0xf0, 0x11, 0x00


	//----- nvinfo : EIATTR_KPARAM_INFO
	.align		4
.L_15:
        /*0048*/ 	.byte	0x04, 0x17
        /*004a*/ 	.short	(.L_17 - .L_16)
.L_16:
        /*004c*/ 	.word	0x00000000
        /*0050*/ 	.short	0x0004
        /*0052*/ 	.short	0x0018
        /*0054*/ 	.byte	0x00, 0xf0, 0x11, 0x00


	//----- nvinfo : EIATTR_KPARAM_INFO
	.align		4
.L_17:
        /*0058*/ 	.byte	0x04, 0x17
        /*005a*/ 	.short	(.L_19 - .L_18)
.L_18:
        /*005c*/ 	.word	0x00000000
        /*0060*/ 	.short	0x0003
        /*0062*/ 	.short	0x0014
        /*0064*/ 	.byte	0x00, 0xf0, 0x11, 0x00


	//----- nvinfo : EIATTR_KPARAM_INFO
	.align		4
.L_19:
        /*0068*/ 	.byte	0x04, 0x17
        /*006a*/ 	.short	(.L_21 - .L_20)
.L_20:
        /*006c*/ 	.word	0x00000000
        /*0070*/ 	.short	0x0002
        /*0072*/ 	.short	0x0010
        /*0074*/ 	.byte	0x00, 0xf0, 0x11, 0x00


	//----- nvinfo : EIATTR_KPARAM_INFO
	.align		4
.L_21:
        /*0078*/ 	.byte	0x04, 0x17
        /*007a*/ 	.short	(.L_23 - .L_22)
.L_22:
        /*007c*/ 	.word	0x00000000
        /*0080*/ 	.short	0x0001
        /*0082*/ 	.short	0x0008
        /*0084*/ 	.byte	0x00, 0xf5, 0x21, 0x00


	//----- nvinfo : EIATTR_KPARAM_INFO
	.align		4
.L_23:
        /*0088*/ 	.byte	0x04, 0x17
        /*008a*/ 	.short	(.L_25 - .L_24)
.L_24:
        /*008c*/ 	.word	0x00000000
        /*0090*/ 	.short	0x0000
        /*0092*/ 	.short	0x0000
        /*0094*/ 	.byte	0x00, 0xf5, 0x21, 0x00


	//----- nvinfo : EIATTR_SPARSE_MMA_MASK
	.align		4
.L_25:
        /*0098*/ 	.byte	0x03, 0x50
        /*009a*/ 	.short	0x0000


	//----- nvinfo : EIATTR_MAXREG_COUNT
	.align		4
        /*009c*/ 	.byte	0x03, 0x1b
        /*009e*/ 	.short	0x00ff


	//----- nvinfo : EIATTR_NUM_BARRIERS
	.align		4
        /*00a0*/ 	.byte	0x02, 0x4c
        /*00a2*/ 	.byte	0x01
	.zero		1


	//----- nvinfo : EIATTR_MERCURY_ISA_VERSION
	.align		4
        /*00a4*/ 	.byte	0x03, 0x5f
        /*00a6*/ 	.short	0x0101


	//----- nvinfo : EIATTR_VRC_CTA_INIT_COUNT
	.align		4
        /*00a8*/ 	.byte	0x02, 0x4a
	.zero		1
	.zero		1


	//----- nvinfo : EIATTR_EXIT_INSTR_OFFSETS
	.align		4
        /*00ac*/ 	.byte	0x04, 0x1c
        /*00ae*/ 	.short	(.L_27 - .L_26)


	//   ....[0]....
.L_26:
        /*00b0*/ 	.word	0x00003df0


	//----- nvinfo : EIATTR_CBANK_PARAM_SIZE
	.align		4
.L_27:
        /*00b4*/ 	.byte	0x03, 0x19
        /*00b6*/ 	.short	0x0030


	//----- nvinfo : EIATTR_PARAM_CBANK
	.align		4
        /*00b8*/ 	.byte	0x04, 0x0a
        /*00ba*/ 	.short	(.L_29 - .L_28)
	.align		4
.L_28:
        /*00bc*/ 	.word	index@(.nv.constant0._Z18SingleGEMMKernelV3ILi4ELi16ELi64ELi2ELi2ELi4EEvPKfS1_iiiiiiPf)
        /*00c0*/ 	.short	0x0380
        /*00c2*/ 	.short	0x0030


	//----- nvinfo : EIATTR_SW_WAR
	.align		4
.L_29:
        /*00c4*/ 	.byte	0x04, 0x36
        /*00c6*/ 	.short	(.L_31 - .L_30)
.L_30:
        /*00c8*/ 	.word	0x00000008
.L_31:


//--------------------- .nv.callgraph             --------------------------
	.section	.nv.callgraph,"",@"SHT_CUDA_CALLGRAPH"
	.align	4
	.sectionentsize	8
	.align		4
        /*0000*/ 	.word	0x00000000
	.align		4
        /*0004*/ 	.word	0xffffffff
	.align		4
        /*0008*/ 	.word	0x00000000
	.align		4
        /*000c*/ 	.word	0xfffffffe
	.align		4
        /*0010*/ 	.word	0x00000000
	.align		4
        /*0014*/ 	.word	0xfffffffd
	.align		4
        /*0018*/ 	.word	0x00000000
	.align		4
        /*001c*/ 	.word	0xfffffffc


//--------------------- .text._Z18SingleGEMMKernelV3ILi4ELi16ELi64ELi2ELi2ELi4EEvPKfS1_iiiiiiPf --------------------------
	.section	.text._Z18SingleGEMMKernelV3ILi4ELi16ELi64ELi2ELi2ELi4EEvPKfS1_iiiiiiPf,"ax",@progbits
	.align	128
        .global         _Z18SingleGEMMKernelV3ILi4ELi16ELi64ELi2ELi2ELi4EEvPKfS1_iiiiiiPf
        .type           _Z18SingleGEMMKernelV3ILi4ELi16ELi64ELi2ELi2ELi4EEvPKfS1_iiiiiiPf,@function
        .size           _Z18SingleGEMMKernelV3ILi4ELi16ELi64ELi2ELi2ELi4EEvPKfS1_iiiiiiPf,(.L_x_3 - _Z18SingleGEMMKernelV3ILi4ELi16ELi64ELi2ELi2ELi4EEvPKfS1_iiiiiiPf)
        .other          _Z18SingleGEMMKernelV3ILi4ELi16ELi64ELi2ELi2ELi4EEvPKfS1_iiiiiiPf,@"STO_CUDA_ENTRY STV_DEFAULT"
_Z18SingleGEMMKernelV3ILi4ELi16ELi64ELi2ELi2ELi4EEvPKfS1_iiiiiiPf:
.text._Z18SingleGEMMKernelV3ILi4ELi16ELi64ELi2ELi2ELi4EEvPKfS1_iiiiiiPf:
[----:B------:R-:W-:Y:S01]  /*0000*/  LDC R1, c[0x0][0x37c] ;  /* 0x0000df00ff017b82 */ /* 0x000fe20000000800 */
[----:B------:R-:W0:Y:S07]  /*0010*/  S2R R0, SR_TID.Y ;  /* 0x0000000000007919 */ /* 0x000e2e0000002200 */
[----:B------:R-:W1:Y:S01]  /*0020*/  S2UR UR5, SR_CTAID.Y ;  /* 0x00000000000579c3 */ /* 0x000e620000002600 */
[----:B------:R-:W0:Y:S01]  /*0030*/  LDCU UR6, c[0x0][0x360] ;  /* 0x00006c00ff0677ac */ /* 0x000e220008000800 */
[----:B------:R-:W0:Y:S01]  /*0040*/  S2R R3, SR_TID.X ;  /* 0x0000000000037919 */ /* 0x000e220000002100 */
[----:B------:R-:W1:Y:S05]  /*0050*/  LDCU UR4, c[0x0][0x364] ;  /* 0x00006c80ff0477ac */ /* 0x000e6a0008000800 */
[----:B------:R-:W2:Y:S01]  /*0060*/  LDC.64 R40, c[0x0][0x380] ;  /* 0x0000e000ff287b82 */ /* 0x000ea20000000a00 */
[----:B------:R-:W3:Y:S01]  /*0070*/  LDCU UR7, c[0x0][0x39c] ;  /* 0x00007380ff0777ac */ /* 0x000ee20008000800 */
[----:B------:R-:W4:Y:S06]  /*0080*/  LDCU UR15, c[0x0][0x3a0] ;  /* 0x00007400ff0f77ac */ /* 0x000f2c0008000800 */
[----:B------:R-:W5:Y:S01]  /*0090*/  LDC.64 R36, c[0x0][0x388] ;  /* 0x0000e200ff247b82 */ /* 0x000f620000000a00 */
[----:B------:R-:W4:Y:S01]  /*00a0*/  LDCU.64 UR18, c[0x0][0x358] ;  /* 0x00006b00ff1277ac */ /* 0x000f220008000a00 */
[----:B------:R-:W5:Y:S01]  /*00b0*/  LDCU UR20, c[0x0][0x398] ;  /* 0x00007300ff1477ac */ /* 0x000f620008000800 */
[----:B-1----:R-:W-:-:S06]  /*00c0*/  UIMAD UR5, UR5, UR4, URZ ;  /* 0x00000004050572a4 */ /* 0x002fcc000f8e02ff */
[----:B------:R-:W-:Y:S01]  /*00d0*/  MOV R5, UR5 ;  /* 0x0000000500057c02 */ /* 0x000fe20008000f00 */
[----:B0-----:R-:W-:-:S05]  /*00e0*/  IMAD R31, R0, UR6, R3 ;  /* 0x00000006001f7c24 */ /* 0x001fca000f8e0203 */
[----:B------:R-:W-:Y:S02]  /*00f0*/  SHF.L.U32 R28, R31, 0x2, RZ ;  /* 0x000000021f1c7819 */ /* 0x000fe400000006ff */
[----:B------:R-:W-:Y:S02]  /*0100*/  SHF.R.U32.HI R2, RZ, 0x3, R31 ;  /* 0x00000003ff027819 */ /* 0x000fe4000001161f */
[----:B------:R-:W-:Y:S02]  /*0110*/  LOP3.LUT R28, R28, 0x1c, RZ, 0xc0, !PT ;  /* 0x0000001c1c1c7812 */ /* 0x000fe400078ec0ff */
[----:B------:R-:W-:-:S05]  /*0120*/  LEA R5, R5, R2, 0x1 ;  /* 0x0000000205057211 */ /* 0x000fca00078e08ff */
[----:B---3--:R-:W-:Y:S01]  /*0130*/  IMAD R5, R5, UR7, R28 ;  /* 0x0000000705057c24 */ /* 0x008fe2000f8e021c */
[----:B------:R-:W0:Y:S01]  /*0140*/  S2UR UR7, SR_CTAID.X ;  /* 0x00000000000779c3 */ /* 0x000e220000002500 */
[----:B------:R-:W-:Y:S02]  /*0150*/  UIMAD UR4, UR6, UR4, URZ ;  /* 0x00000004060472a4 */ /* 0x000fe4000f8e02ff */
[----:B--2---:R-:W-:Y:S02]  /*0160*/  IMAD.WIDE R40, R5, 0x4, R40 ;  /* 0x0000000405287825 */ /* 0x004fe400078e0228 */
[----:B------:R-:W-:Y:S01]  /*0170*/  USHF.R.U32.HI UR8, URZ, 0x1, UR4 ;  /* 0x00000001ff087899 */ /* 0x000fe20008011604 */
[----:B----4-:R-:W-:Y:S02]  /*0180*/  MOV R33, UR15 ;  /* 0x0000000f00217c02 */ /* 0x010fe40008000f00 */
[----:B------:R-:W2:Y:S01]  /*0190*/  LDG.E.128 R20, desc[UR18][R40.64] ;  /* 0x0000001228147981 */ /* 0x000ea2000c1e1d00 */
[----:B------:R-:W1:Y:S02]  /*01a0*/  S2UR UR10, SR_CgaCtaId ;  /* 0x00000000000a79c3 */ /* 0x000e640000008800 */
[----:B------:R-:W-:-:S04]  /*01b0*/  MOV R29, UR8 ;  /* 0x00000008001d7c02 */ /* 0x000fc80008000f00 */
[----:B------:R-:W-:-:S04]  /*01c0*/  LEA R38, P0, R29, R40, 0x2 ;  /* 0x000000281d267211 */ /* 0x000fc800078010ff */
[----:B------:R-:W-:Y:S01]  /*01d0*/  IADD3.X R39, PT, PT, RZ, R41, RZ, P0, !PT ;  /* 0x00000029ff277210 */ /* 0x000fe200007fe4ff */
[----:B0-----:R-:W-:-:S04]  /*01e0*/  UIMAD UR6, UR6, UR7, URZ ;  /* 0x00000007060672a4 */ /* 0x001fc8000f8e02ff */
[----:B------:R-:W3:Y:S01]  /*01f0*/  LDG.E.128 R4, desc[UR18][R38.64] ;  /* 0x0000001226047981 */ /* 0x000ee2000c1e1d00 */
[----:B------:R-:W-:Y:S01]  /*0200*/  USHF.R.U32.HI UR7, URZ, 0x4, UR4 ;  /* 0x00000004ff077899 */ /* 0x000fe20008011604 */
[----:B------:R-:W-:Y:S01]  /*0210*/  UMOV UR8, 0x400 ;  /* 0x0000040000087882 */ /* 0x000fe20000000000 */
[----:B------:R-:W-:-:S04]  /*0220*/  MOV R9, UR6 ;  /* 0x0000000600097c02 */ /* 0x000fc80008000f00 */
[----:B------:R-:W-:Y:S01]  /*0230*/  IMAD R33, R33, UR7, RZ ;  /* 0x0000000721217c24 */ /* 0x000fe2000f8e02ff */
[----:B-1----:R-:W-:Y:S01]  /*0240*/  ULEA UR9, UR10, UR8, 0x18 ;  /* 0x000000080a097291 */ /* 0x002fe2000f8ec0ff */
[----:B------:R-:W-:Y:S02]  /*0250*/  LEA R9, R9, R28, 0x1 ;  /* 0x0000001c09097211 */ /* 0x000fe400078e08ff */
[----:B------:R-:W-:-:S03]  /*0260*/  MOV R30, UR7 ;  /* 0x00000007001e7c02 */ /* 0x000fc60008000f00 */
[----:B------:R-:W-:-:S04]  /*0270*/  IMAD R9, R2, UR15, R9 ;  /* 0x0000000f02097c24 */ /* 0x000fc8000f8e0209 */
[----:B-----5:R-:W-:Y:S01]  /*0280*/  IMAD.WIDE R36, R9, 0x4, R36 ;  /* 0x0000000409247825 */ /* 0x020fe200078e0224 */
[----:B------:R-:W-:Y:S01]  /*0290*/  UIADD3 UR8, UPT, UPT, UR8, 0x1200, URZ ;  /* 0x0000120008087890 */ /* 0x000fe2000fffe0ff */
[----:B------:R-:W-:-:S03]  /*02a0*/  LEA R9, R2, UR9, 0x2 ;  /* 0x0000000902097c11 */ /* 0x000fc6000f8e10ff */
[----:B------:R-:W4:Y:S01]  /*02b0*/  LDG.E.128 R16, desc[UR18][R36.64] ;  /* 0x0000001224107981 */ /* 0x000f22000c1e1d00 */
[----:B------:R-:W-:Y:S01]  /*02c0*/  IMAD.WIDE R12, R33, 0x4, R36 ;  /* 0x00000004210c7825 */ /* 0x000fe200078e0224 */
[----:B------:R-:W-:Y:S02]  /*02d0*/  SHF.L.U32 R30, R30, 0x1, RZ ;  /* 0x000000011e1e7819 */ /* 0x000fe400000006ff */
[----:B------:R-:W-:Y:S01]  /*02e0*/  SHF.L.U32 R31, R31, 0x4, RZ ;  /* 0x000000041f1f7819 */ /* 0x000fe200000006ff */
[----:B------:R-:W-:Y:S01]  /*02f0*/  ULEA UR8, UR10, UR8, 0x18 ;  /* 0x000000080a087291 */ /* 0x000fe2000f8ec0ff */
[----:B------:R-:W-:Y:S01]  /*0300*/  IMAD R28, R28, 0x24, R9 ;  /* 0x000000241c1c7824 */ /* 0x000fe200078e0209 */
[----:B------:R-:W5:Y:S01]  /*0310*/  LDG.E.128 R12, desc[UR18][R12.64] ;  /* 0x000000120c0c7981 */ /* 0x000f62000c1e1d00 */
[----:B------:R-:W-:Y:S01]  /*0320*/  LOP3.LUT R31, R31, 0x70, RZ, 0xc0, !PT ;  /* 0x000000701f1f7812 */ /* 0x000fe200078ec0ff */
[----:B------:R-:W-:Y:S01]  /*0330*/  IMAD R9, R30, UR15, RZ ;  /* 0x0000000f1e097c24 */ /* 0x000fe2000f8e02ff */
[----:B------:R-:W-:-:S02]  /*0340*/  MOV R32, UR7 ;  /* 0x0000000700207c02 */ /* 0x000fc40008000f00 */
[----:B------:R-:W-:Y:S01]  /*0350*/  IADD3 R31, PT, PT, R31, UR8, RZ ;  /* 0x000000081f1f7c10 */ /* 0x000fe2000fffe0ff */
[----:B------:R-:W-:Y:S01]  /*0360*/  IMAD.WIDE R8, R9, 0x4, R36 ;  /* 0x0000000409087825 */ /* 0x000fe200078e0224 */
[----:B------:R-:W-:-:S03]  /*0370*/  SHF.L.U32 R32, R32, 0x2, RZ ;  /* 0x0000000220207819 */ /* 0x000fc600000006ff */
[----:B------:R-:W-:Y:S01]  /*0380*/  IMAD R29, R29, 0x24, R28 ;  /* 0x000000241d1d7824 */ /* 0x000fe200078e021c */
[CC--:B------:R-:W-:Y:S01]  /*0390*/  LEA R25, R33.reuse, R33.reuse, 0x1 ;  /* 0x0000002121197211 */ /* 0x0c0fe200078e08ff */
[----:B------:R-:W5:Y:S01]  /*03a0*/  LDG.E.128 R8, desc[UR18][R8.64] ;  /* 0x0000001208087981 */ /* 0x000f62000c1e1d00 */
[----:B------:R-:W-:Y:S02]  /*03b0*/  LEA R35, R33, R33, 0x2 ;  /* 0x0000002121237211 */ /* 0x000fe400078e10ff */
[----:B------:R-:W-:Y:S01]  /*03c0*/  MOV R42, UR7 ;  /* 0x00000007002a7c02 */ /* 0x000fe20008000f00 */
[----:B------:R-:W-:-:S04]  /*03d0*/  IMAD.WIDE R24, R25, 0x4, R36 ;  /* 0x0000000419187825 */ /* 0x000fc800078e0224 */
[----:B------:R-:W-:Y:S02]  /*03e0*/  IMAD.WIDE R34, R35, 0x4, R36 ;  /* 0x0000000423227825 */ /* 0x000fe400078e0224 */
[----:B------:R-:W5:Y:S04]  /*03f0*/  LDG.E.128 R24, desc[UR18][R24.64] ;  /* 0x0000001218187981 */ /* 0x000f68000c1e1d00 */
[----:B--2---:R0:W-:Y:S04]  /*0400*/  STS [R28], R20 ;  /* 0x000000141c007388 */ /* 0x0041e80000000800 */
[----:B------:R1:W-:Y:S04]  /*0410*/  STS [R28+0x24], R21 ;  /* 0x000024151c007388 */ /* 0x0003e80000000800 */
[----:B------:R-:W-:Y:S01]  /*0420*/  STS [R28+0x48], R22 ;  /* 0x000048161c007388 */ /* 0x000fe20000000800 */
[----:B0-----:R-:W-:-:S03]  /*0430*/  LEA R20, R2, R31, 0x7 ;  /* 0x0000001f02147211 */ /* 0x001fc600078e38ff */
[----:B------:R-:W-:Y:S01]  /*0440*/  STS [R28+0x6c], R23 ;  /* 0x00006c171c007388 */ /* 0x000fe20000000800 */
[----:B-1----:R-:W-:-:S03]  /*0450*/  MOV R21, UR7 ;  /* 0x0000000700157c02 */ /* 0x002fc60008000f00 */
[----:B---3--:R0:W-:Y:S01]  /*0460*/  STS [R29+0x24], R5 ;  /* 0x000024051d007388 */ /* 0x0081e20000000800 */
[----:B------:R-:W-:-:S03]  /*0470*/  LEA R21, R21, R20, 0x7 ;  /* 0x0000001415157211 */ /* 0x000fc600078e38ff */
[----:B------:R1:W-:Y:S04]  /*0480*/  STS [R29], R4 ;  /* 0x000000041d007388 */ /* 0x0003e80000000800 */
[----:B------:R-:W-:Y:S01]  /*0490*/  STS [R29+0x48], R6 ;  /* 0x000048061d007388 */ /* 0x000fe20000000800 */
[----:B0-----:R-:W-:-:S03]  /*04a0*/  IMAD R5, R32, UR15, RZ ;  /* 0x0000000f20057c24 */ /* 0x001fc6000f8e02ff */
[----:B------:R0:W-:Y:S01]  /*04b0*/  STS [R29+0x6c], R7 ;  /* 0x00006c071d007388 */ /* 0x0001e20000000800 */
[----:B-1----:R-:W-:Y:S01]  /*04c0*/  IMAD.WIDE R4, R5, 0x4, R36 ;  /* 0x0000000405047825 */ /* 0x002fe200078e0224 */
[----:B------:R-:W-:Y:S02]  /*04d0*/  LEA R42, R42, R21, 0x7 ;  /* 0x000000152a2a7211 */ /* 0x000fe400078e38ff */
[----:B------:R-:W-:-:S03]  /*04e0*/  MOV R23, UR7 ;  /* 0x0000000700177c02 */ /* 0x000fc60008000f00 */
[----:B0-----:R-:W2:Y:S04]  /*04f0*/  LDG.E.128 R4, desc[UR18][R4.64] ;  /* 0x0000001204047981 */ /* 0x001ea8000c1e1d00 */
[----:B----4-:R0:W-:Y:S04]  /*0500*/  STS.128 [R20], R16 ;  /* 0x0000001014007388 */ /* 0x0101e80000000c00 */
[----:B-----5:R1:W-:Y:S01]  /*0510*/  STS.128 [R21], R12 ;  /* 0x0000000c15007388 */ /* 0x0203e20000000c00 */
[C---:B0-----:R-:W-:Y:S01]  /*0520*/  IMAD R17, R33.reuse, 0x6, RZ ;  /* 0x0000000621117824 */ /* 0x041fe200078e02ff */
[----:B------:R-:W-:-:S03]  /*0530*/  LEA R19, R33, -R33, 0x3 ;  /* 0x8000002121137211 */ /* 0x000fc600078e18ff */
[--C-:B------:R-:W-:Y:S01]  /*0540*/  IMAD.WIDE R16, R17, 0x4, R36.reuse ;  /* 0x0000000411107825 */ /* 0x100fe200078e0224 */
[----:B-1----:R0:W3:Y:S03]  /*0550*/  LDG.E.128 R12, desc[UR18][R34.64] ;  /* 0x00000012220c7981 */ /* 0x0020e6000c1e1d00 */
[----:B------:R-:W-:Y:S01]  /*0560*/  IMAD.WIDE R20, R19, 0x4, R36 ;  /* 0x0000000413147825 */ /* 0x000fe200078e0224 */
[----:B------:R-:W-:Y:S01]  /*0570*/  LEA R33, R23, R42, 0x7 ;  /* 0x0000002a17217211 */ /* 0x000fe200078e38ff */
[----:B------:R-:W4:Y:S04]  /*0580*/  LDG.E.128 R16, desc[UR18][R16.64] ;  /* 0x0000001210107981 */ /* 0x000f28000c1e1d00 */
[----:B------:R-:W5:Y:S01]  /*0590*/  LDG.E.128 R20, desc[UR18][R20.64] ;  /* 0x0000001214147981 */ /* 0x000f62000c1e1d00 */
[----:B------:R-:W-:-:S04]  /*05a0*/  MOV R44, UR7 ;  /* 0x00000007002c7c02 */ /* 0x000fc80008000f00 */
[C---:B------:R-:W-:Y:S01]  /*05b0*/  LEA R43, R44.reuse, R33, 0x7 ;  /* 0x000000212c2b7211 */ /* 0x040fe200078e38ff */
[----:B------:R1:W-:Y:S04]  /*05c0*/  STS.128 [R42], R8 ;  /* 0x000000082a007388 */ /* 0x0003e80000000c00 */
[----:B------:R-:W-:Y:S01]  /*05d0*/  STS.128 [R33], R24 ;  /* 0x0000001821007388 */ /* 0x000fe20000000c00 */
[----:B-1----:R-:W-:Y:S02]  /*05e0*/  LEA R8, R44, R43, 0x7 ;  /* 0x0000002b2c087211 */ /* 0x002fe400078e38ff */
[----:B------:R-:W-:Y:S02]  /*05f0*/  MOV R9, UR7 ;  /* 0x0000000700097c02 */ /* 0x000fe40008000f00 */
[----:B------:R-:W-:-:S02]  /*0600*/  MOV R10, UR7 ;  /* 0x00000007000a7c02 */ /* 0x000fc40008000f00 */
[----:B------:R-:W-:-:S04]  /*0610*/  LEA R9, R9, R8, 0x7 ;  /* 0x0000000809097211 */ /* 0x000fc800078e38ff */
[----:B------:R-:W-:Y:S01]  /*0620*/  LEA R10, R10, R9, 0x7 ;  /* 0x000000090a0a7211 */ /* 0x000fe200078e38ff */
[----:B------:R-:W-:Y:S01]  /*0630*/  UISETP.GE.AND UP0, UPT, UR20, 0x41, UPT ;  /* 0x000000411400788c */ /* 0x000fe2000bf06270 */
[----:B------:R-:W-:Y:S01]  /*0640*/  HFMA2 R44, -RZ, RZ, 0, 0 ;  /* 0x00000000ff2c7431 */ /* 0x000fe200000001ff */
[----:B0-----:R-:W-:Y:S01]  /*0650*/  MOV R35, RZ ;  /* 0x000000ff00237202 */ /* 0x001fe20000000f00 */
[----:B------:R-:W-:Y:S01]  /*0660*/  UMOV UR4, URZ ;  /* 0x000000ff00047c82 */ /* 0x000fe20008000000 */
[----:B--2---:R0:W-:Y:S04]  /*0670*/  STS.128 [R43], R4 ;  /* 0x000000042b007388 */ /* 0x0041e80000000c00 */
[----:B---3--:R1:W-:Y:S04]  /*0680*/  STS.128 [R8], R12 ;  /* 0x0000000c08007388 */ /* 0x0083e80000000c00 */
[----:B----4-:R1:W-:Y:S04]  /*0690*/  STS.128 [R9], R16 ;  /* 0x0000001009007388 */ /* 0x0103e80000000c00 */
[----:B-----5:R1:W-:Y:S01]  /*06a0*/  STS.128 [R10], R20 ;  /* 0x000000140a007388 */ /* 0x0203e20000000c00 */
[----:B0-----:R-:W-:Y:S01]  /*06b0*/  CS2R R42, SRZ ;  /* 0x00000000002a7805 */ /* 0x001fe2000001ff00 */
[----:B------:R-:W-:Y:S06]  /*06c0*/  BAR.SYNC.DEFER_BLOCKING 0x0 ;  /* 0x0000000000007b1d */ /* 0x000fec0000010000 */
[----:B------:R-:W-:Y:S05]  /*06d0*/  BRA.U !UP0, `(.L_x_0) ;  /* 0x0000001d088c7547 */ /* 0x000fea000b800000 */
[----:B------:R-:W-:Y:S01]  /*06e0*/  UMOV UR13, 0x40 ;  /* 0x00000040000d7882 */ /* 0x000fe20000000000 */
[----:B------:R-:W-:Y:S01]  /*06f0*/  MOV R34, UR7 ;  /* 0x0000000700227c02 */ /* 0x000fe20008000f00 */
[----:B------:R-:W-:Y:S01]  /*0700*/  UIMAD UR4, UR7, 0x3, UR13 ;  /* 0x00000003070478a4 */ /* 0x000fe2000f8e020d */
[----:B------:R-:W-:Y:S01]  /*0710*/  IADD3 R30, PT, PT, R30, 0x40, RZ ;  /* 0x000000401e1e7810 */ /* 0x000fe20007ffe0ff */
[----:B------:R-:W-:Y:S01]  /*0720*/  USHF.L.U32 UR10, UR15, 0x6, URZ ;  /* 0x000000060f0a7899 */ /* 0x000fe200080006ff */
[----:B------:R-:W-:Y:S01]  /*0730*/  IADD3 R32, PT, PT, R32, 0x40, RZ ;  /* 0x0000004020207810 */ /* 0x000fe20007ffe0ff */
[----:B------:R-:W-:Y:S01]  /*0740*/  UIMAD UR4, UR4, UR15, URZ ;  /* 0x0000000f040472a4 */ /* 0x000fe2000f8e02ff */
[----:B------:R-:W-:Y:S01]  /*0750*/  IADD3 R34, PT, PT, R34, 0x40, RZ ;  /* 0x0000004022227810 */ /* 0x000fe20007ffe0ff */
[----:B------:R-:W-:Y:S01]  /*0760*/  UIMAD UR11, UR7, 0x5, UR13 ;  /* 0x00000005070b78a4 */ /* 0x000fe2000f8e020d */
[----:B------:R-:W-:Y:S01]  /*0770*/  MOV R42, RZ ;  /* 0x000000ff002a7202 */ /* 0x000fe20000000f00 */
[----:B------:R-:W-:Y:S01]  /*0780*/  UIMAD UR12, UR7, 0x6, UR13 ;  /* 0x00000006070c78a4 */ /* 0x000fe2000f8e020d */
[----:B------:R-:W-:Y:S01]  /*0790*/  IMAD R33, R30, UR15, RZ ;  /* 0x0000000f1e217c24 */ /* 0x000fe2000f8e02ff */
[----:B------:R-:W-:Y:S01]  /*07a0*/  UIMAD UR13, UR7, 0x7, UR13 ;  /* 0x00000007070d78a4 */ /* 0x000fe2000f8e020d */
[----:B------:R-:W-:Y:S01]  /*07b0*/  IMAD R30, R32, UR15, RZ ;  /* 0x0000000f201e7c24 */ /* 0x000fe2000f8e02ff */
[----:B------:R-:W-:-:S02]  /*07c0*/  UIMAD UR11, UR11, UR15, URZ ;  /* 0x0000000f0b0b72a4 */ /* 0x000fc4000f8e02ff */
[----:B------:R-:W-:Y:S01]  /*07d0*/  IMAD R34, R34, UR15, RZ ;  /* 0x0000000f22227c24 */ /* 0x000fe2000f8e02ff */
[----:B------:R-:W-:Y:S01]  /*07e0*/  UIMAD UR12, UR12, UR15, URZ ;  /* 0x0000000f0c0c72a4 */ /* 0x000fe2000f8e02ff */
[----:B------:R-:W-:Y:S01]  /*07f0*/  MOV R32, UR4 ;  /* 0x0000000400207c02 */ /* 0x000fe20008000f00 */
[----:B------:R-:W-:Y:S01]  /*0800*/  UIMAD UR13, UR13, UR15, URZ ;  /* 0x0000000f0d0d72a4 */ /* 0x000fe2000f8e02ff */
[----:B------:R-:W-:Y:S01]  /*0810*/  UMOV UR14, 0x1 ;  /* 0x00000001000e7882 */ /* 0x000fe20000000000 */
[----:B------:R-:W-:Y:S01]  /*0820*/  UMOV UR4, URZ ;  /* 0x000000ff00047c82 */ /* 0x000fe20008000000 */
[----:B------:R-:W-:-:S09]  /*0830*/  UMOV UR15, UR10 ;  /* 0x0000000a000f7c82 */ /* 0x000fd20008000000 */
.L_x_1:
[----:B------:R-:W2:Y:S01]  /*0840*/  LDG.E.128 R24, desc[UR18][R40.64] ;  /* 0x0000001228187981 */ /* 0x000ea2000c1e1d00 */
[----:B-1----:R-:W-:Y:S01]  /*0850*/  MOV R9, UR15 ;  /* 0x0000000f00097c02 */ /* 0x002fe20008000f00 */
[--C-:B------:R-:W-:Y:S02]  /*0860*/  IMAD.WIDE R12, R34, 0x4, R36.reuse ;  /* 0x00000004220c7825 */ /* 0x100fe400078e0224 */
[----:B------:R-:W3:Y:S02]  /*0870*/  LDG.E.128 R20, desc[UR18][R38.64] ;  /* 0x0000001226147981 */ /* 0x000ee4000c1e1d00 */
[--C-:B------:R-:W-:Y:S02]  /*0880*/  IMAD.WIDE R8, R9, 0x4, R36.reuse ;  /* 0x0000000409087825 */ /* 0x100fe400078e0224 */
[----:B------:R-:W4:Y:S02]  /*0890*/  LDG.E.128 R12, desc[UR18][R12.64] ;  /* 0x000000120c0c7981 */ /* 0x000f24000c1e1d00 */
[----:B------:R-:W-:-:S02]  /*08a0*/  IMAD.WIDE R4, R33, 0x4, R36 ;  /* 0x0000000421047825 */ /* 0x000fc400078e0224 */
[----:B------:R-:W5:Y:S04]  /*08b0*/  LDG.E.128 R8, desc[UR18][R8.64] ;  /* 0x0000001208087981 */ /* 0x000f68000c1e1d00 */
[----:B------:R-:W4:Y:S01]  /*08c0*/  LDG.E.128 R4, desc[UR18][R4.64] ;  /* 0x0000001204047981 */ /* 0x000f22000c1e1d00 */
[----:B------:R-:W-:Y:S01]  /*08d0*/  USHF.L.U32 UR16, UR14, 0xd, URZ ;  /* 0x0000000d0e107899 */ /* 0x000fe200080006ff */
[----:B------:R-:W-:Y:S01]  /*08e0*/  IMAD.WIDE R16, R32, 0x4, R36 ;  /* 0x0000000420107825 */ /* 0x000fe200078e0224 */
[----:B------:R-:W-:-:S05]  /*08f0*/  MOV R45, UR11 ;  /* 0x0000000b002d7c02 */ /* 0x000fca0008000f00 */
[----:B------:R-:W4:Y:S04]  /*0900*/  LDG.E.128 R16, desc[UR18][R16.64] ;  /* 0x0000001210107981 */ /* 0x000f28000c1e1d00 */
[----:B--2---:R0:W-:Y:S04]  /*0910*/  STS [R28+0x24], R25 ;  /* 0x000024191c007388 */ /* 0x0041e80000000800 */
[----:B------:R1:W-:Y:S04]  /*0920*/  STS [R28], R24 ;  /* 0x000000181c007388 */ /* 0x0003e80000000800 */
[----:B------:R2:W-:Y:S01]  /*0930*/  STS [R28+0x6c], R27 ;  /* 0x00006c1b1c007388 */ /* 0x0005e20000000800 */
[----:B0-----:R-:W-:-:S03]  /*0940*/  IADD3 R25, PT, PT, R31, UR16, RZ ;  /* 0x000000101f197c10 */ /* 0x001fc6000fffe0ff */
[----:B------:R0:W-:Y:S01]  /*0950*/  STS [R28+0x48], R26 ;  /* 0x0000481a1c007388 */ /* 0x0001e20000000800 */
[----:B-1----:R-:W-:Y:S02]  /*0960*/  LEA R24, R2, R25, 0x7 ;  /* 0x0000001902187211 */ /* 0x002fe400078e38ff */
[----:B--2---:R-:W-:Y:S01]  /*0970*/  MOV R27, UR7 ;  /* 0x00000007001b7c02 */ /* 0x004fe20008000f00 */
[----:B---3--:R1:W-:Y:S03]  /*0980*/  STS [R29], R20 ;  /* 0x000000141d007388 */ /* 0x0083e60000000800 */
[----:B------:R-:W-:Y:S01]  /*0990*/  LEA R27, R27, R24, 0x7 ;  /* 0x000000181b1b7211 */ /* 0x000fe200078e38ff */
[----:B------:R2:W-:Y:S01]  /*09a0*/  STS [R29+0x24], R21 ;  /* 0x000024151d007388 */ /* 0x0005e20000000800 */
[----:B0-----:R-:W-:Y:S02]  /*09b0*/  MOV R26, UR7 ;  /* 0x00000007001a7c02 */ /* 0x001fe40008000f00 */
[----:B-1----:R-:W-:Y:S01]  /*09c0*/  MOV R20, UR7 ;  /* 0x0000000700147c02 */ /* 0x002fe20008000f00 */
[----:B------:R-:W-:Y:S03]  /*09d0*/  STS [R29+0x48], R22 ;  /* 0x000048161d007388 */ /* 0x000fe60000000800 */
[----:B------:R-:W-:Y:S01]  /*09e0*/  LEA R25, R20, R27, 0x7 ;  /* 0x0000001b14197211 */ /* 0x000fe200078e38ff */
[----:B------:R0:W-:Y:S01]  /*09f0*/  STS [R29+0x6c], R23 ;  /* 0x00006c171d007388 */ /* 0x0001e20000000800 */
[----:B--2---:R-:W-:-:S03]  /*0a00*/  IMAD.WIDE R20, R30, 0x4, R36 ;  /* 0x000000041e147825 */ /* 0x004fc600078e0224 */
[----:B-----5:R1:W-:Y:S01]  /*0a10*/  STS.128 [R24], R8 ;  /* 0x0000000818007388 */ /* 0x0203e20000000c00 */
[----:B------:R-:W-:-:S03]  /*0a20*/  LEA R26, R26, R25, 0x7 ;  /* 0x000000191a1a7211 */ /* 0x000fc600078e38ff */
[----:B----4-:R2:W-:Y:S04]  /*0a30*/  STS.128 [R27], R12 ;  /* 0x0000000c1b007388 */ /* 0x0105e80000000c00 */
[----:B------:R3:W-:Y:S04]  /*0a40*/  STS.128 [R25], R4 ;  /* 0x0000000419007388 */ /* 0x0007e80000000c00 */
[----:B0-----:R-:W4:Y:S01]  /*0a50*/  LDG.E.128 R20, desc[UR18][R20.64] ;  /* 0x0000001214147981 */ /* 0x001f22000c1e1d00 */
[----:B-1----:R-:W-:Y:S01]  /*0a60*/  IMAD.WIDE R8, R45, 0x4, R36 ;  /* 0x000000042d087825 */ /* 0x002fe200078e0224 */
[----:B--2---:R-:W-:-:S02]  /*0a70*/  MOV R15, UR12 ;  /* 0x0000000c000f7c02 */ /* 0x004fc40008000f00 */
[----:B------:R-:W-:-:S03]  /*0a80*/  MOV R13, UR7 ;  /* 0x00000007000d7c02 */ /* 0x000fc60008000f00 */
[----:B------:R-:W2:Y:S01]  /*0a90*/  LDG.E.128 R8, desc[UR18][R8.64] ;  /* 0x0000001208087981 */ /* 0x000ea2000c1e1d00 */
[----:B------:R-:W-:Y:S01]  /*0aa0*/  MOV R27, UR13 ;  /* 0x0000000d001b7c02 */ /* 0x000fe20008000f00 */
[----:B---3--:R-:W-:Y:S01]  /*0ab0*/  IMAD.WIDE R4, R15, 0x4, R36 ;  /* 0x000000040f047825 */ /* 0x008fe200078e0224 */
[----:B------:R-:W-:-:S03]  /*0ac0*/  LEA R24, R13, R26, 0x7 ;  /* 0x0000001a0d187211 */ /* 0x000fc600078e38ff */
[----:B------:R-:W-:Y:S02]  /*0ad0*/  IMAD.WIDE R12, R27, 0x4, R36 ;  /* 0x000000041b0c7825 */ /* 0x000fe400078e0224 */
[----:B------:R-:W3:Y:S04]  /*0ae0*/  LDG.E.128 R4, desc[UR18][R4.64] ;  /* 0x0000001204047981 */ /* 0x000ee8000c1e1d00 */
[----:B------:R-:W5:Y:S01]  /*0af0*/  LDG.E.128 R12, desc[UR18][R12.64] ;  /* 0x000000120c0c7981 */ /* 0x000f62000c1e1d00 */
[----:B------:R-:W-:Y:S01]  /*0b00*/  MOV R25, UR7 ;  /* 0x0000000700197c02 */ /* 0x000fe20008000f00 */
[----:B------:R-:W-:Y:S01]  /*0b10*/  UMOV UR17, UR14 ;  /* 0x0000000e00117c82 */ /* 0x000fe20008000000 */
[----:B------:R-:W-:Y:S01]  /*0b20*/  ULOP3.LUT UR14, UR14, 0x1, URZ, 0x3c, !UPT ;  /* 0x000000010e0e7892 */ /* 0x000fe2000f8e3cff */
[----:B------:R0:W-:Y:S01]  /*0b30*/  STS.128 [R26], R16 ;  /* 0x000000101a007388 */ /* 0x0001e20000000c00 */
[----:B------:R-:W-:Y:S01]  /*0b40*/  ULOP3.LUT UR16, UR16, 0x2000, URZ, 0x3c, !UPT ;  /* 0x0000200010107892 */ /* 0x000fe2000f8e3cff */
[----:B0-----:R-:W-:-:S02]  /*0b50*/  LEA R17, R25, R24, 0x7 ;  /* 0x0000001819117211 */ /* 0x001fc400078e38ff */
[----:B------:R-:W-:Y:S02]  /*0b60*/  MOV R16, UR7 ;  /* 0x0000000700107c02 */ /* 0x000fe40008000f00 */
[----:B------:R-:W-:Y:S02]  /*0b70*/  MOV R18, UR7 ;  /* 0x0000000700127c02 */ /* 0x000fe40008000f00 */
[----:B------:R-:W-:Y:S02]  /*0b80*/  LEA R45, R16, R17, 0x7 ;  /* 0x00000011102d7211 */ /* 0x000fe400078e38ff */
[----:B------:R-:W-:Y:S02]  /*0b90*/  LEA R16, R0, UR9, 0x2 ;  /* 0x0000000900107c11 */ /* 0x000fe4000f8e10ff */
[----:B------:R-:W-:-:S05]  /*0ba0*/  MOV R19, UR14 ;  /* 0x0000000e00137c02 */ /* 0x000fca0008000f00 */
[----:B------:R-:W-:Y:S01]  /*0bb0*/  IMAD R16, R19, 0x900, R16 ;  /* 0x0000090013107824 */ /* 0x000fe200078e0210 */
[----:B----4-:R-:W-:Y:S04]  /*0bc0*/  STS.128 [R24], R20 ;  /* 0x0000001418007388 */ /* 0x010fe80000000c00 */
[----:B--2---:R0:W-:Y:S04]  /*0bd0*/  STS.128 [R17], R8 ;  /* 0x0000000811007388 */ /* 0x0041e80000000c00 */
[----:B---3--:R-:W-:Y:S01]  /*0be0*/  STS.128 [R45], R4 ;  /* 0x000000042d007388 */ /* 0x008fe20000000c00 */
[----:B0-----:R-:W-:-:S02]  /*0bf0*/  LEA R9, R18, R45, 0x7 ;  /* 0x0000002d12097211 */ /* 0x001fc400078e38ff */
[----:B------:R-:W-:-:S03]  /*0c00*/  LEA R8, R3, UR8, 0x2 ;  /* 0x0000000803087c11 */ /* 0x000fc6000f8e10ff */
[----:B-----5:R-:W-:Y:S04]  /*0c10*/  STS.128 [R9], R12 ;  /* 0x0000000c09007388 */ /* 0x020fe80000000c00 */
[----:B------:R-:W-:Y:S04]  /*0c20*/  LDS.64 R24, [R16] ;  /* 0x0000000010187984 */ /* 0x000fe80000000a00 */
[----:B------:R-:W0:Y:S04]  /*0c30*/  LDS.64 R26, [R8+UR16] ;  /* 0x00000010081a7984 */ /* 0x000e280008000a00 */
[----:B------:R-:W-:Y:S04]  /*0c40*/  LDS.64 R20, [R16+0x24] ;  /* 0x0000240010147984 */ /* 0x000fe80000000a00 */
[----:B------:R-:W1:Y:S04]  /*0c50*/  LDS.64 R22, [R8+UR16+0x80] ;  /* 0x0000801008167984 */ /* 0x000e680008000a00 */
[----:B------:R-:W-:Y:S04]  /*0c60*/  LDS.64 R10, [R16+0x48] ;  /* 0x00004800100a7984 */ /* 0x000fe80000000a00 */
[----:B------:R-:W2:Y:S04]  /*0c70*/  LDS.64 R18, [R8+UR16+0x100] ;  /* 0x0001001008127984 */ /* 0x000ea80008000a00 */
[----:B------:R-:W-:Y:S04]  /*0c80*/  LDS.64 R4, [R16+0x6c] ;  /* 0x00006c0010047984 */ /* 0x000fe80000000a00 */
[----:B------:R-:W3:Y:S04]  /*0c90*/  LDS.64 R6, [R8+UR16+0x180] ;  /* 0x0001801008067984 */ /* 0x000ee80008000a00 */
[----:B------:R-:W-:Y:S04]  /*0ca0*/  LDS.64 R14, [R16+0x90] ;  /* 0x00009000100e7984 */ /* 0x000fe80000000a00 */
[----:B------:R-:W-:Y:S01]  /*0cb0*/  LDS.64 R12, [R8+UR16+0x280] ;  /* 0x00028010080c7984 */ /* 0x000fe20008000a00 */
[CC--:B0-----:R-:W-:Y:S01]  /*0cc0*/  FFMA R35, R24.reuse, R26.reuse, R35 ;  /* 0x0000001a18237223 */ /* 0x0c1fe20000000023 */
[-C--:B------:R-:W-:Y:S01]  /*0cd0*/  FFMA R24, R24, R27.reuse, R44 ;  /* 0x0000001b18187223 */ /* 0x080fe2000000002c */
[C---:B------:R-:W-:Y:S01]  /*0ce0*/  FFMA R26, R25.reuse, R26, R43 ;  /* 0x0000001a191a7223 */ /* 0x040fe2000000002b */
[----:B------:R-:W-:Y:S01]  /*0cf0*/  FFMA R42, R25, R27, R42 ;  /* 0x0000001b192a7223 */ /* 0x000fe2000000002a */
[CC--:B-1----:R-:W-:Y:S01]  /*0d00*/  FFMA R35, R20.reuse, R22.reuse, R35 ;  /* 0x0000001614237223 */ /* 0x0c2fe20000000023 */
[-C--:B------:R-:W-:Y:S01]  /*0d10*/  FFMA R24, R20, R23.reuse, R24 ;  /* 0x0000001714187223 */ /* 0x080fe20000000018 */
[C---:B------:R-:W-:Y:S01]  /*0d20*/  FFMA R26, R21.reuse, R22, R26 ;  /* 0x00000016151a7223 */ /* 0x040fe2000000001a */
[----:B------:R-:W-:Y:S01]  /*0d30*/  FFMA R42, R21, R23, R42 ;  /* 0x00000017152a7223 */ /* 0x000fe2000000002a */
[CC--:B--2---:R-:W-:Y:S01]  /*0d40*/  FFMA R9, R10.reuse, R18.reuse, R35 ;  /* 0x000000120a097223 */ /* 0x0c4fe20000000023 */
[-C--:B------:R-:W-:Y:S01]  /*0d50*/  FFMA R20, R10, R19.reuse, R24 ;  /* 0x000000130a147223 */ /* 0x080fe20000000018 */
[C---:B------:R-:W-:Y:S01]  /*0d60*/  FFMA R22, R11.reuse, R18, R26 ;  /* 0x000000120b167223 */ /* 0x040fe2000000001a */
[----:B------:R-:W-:-:S02]  /*0d70*/  FFMA R42, R11, R19, R42 ;  /* 0x000000130b2a7223 */ /* 0x000fc4000000002a */
[----:B------:R-:W0:Y:S04]  /*0d80*/  LDS.64 R18, [R8+UR16+0x200] ;  /* 0x0002001008127984 */ /* 0x000e280008000a00 */
[----:B------:R-:W1:Y:S01]  /*0d90*/  LDS.64 R10, [R16+0xb4] ;  /* 0x0000b400100a7984 */ /* 0x000e620000000a00 */
[CC--:B---3--:R-:W-:Y:S01]  /*0da0*/  FFMA R9, R4.reuse, R6.reuse, R9 ;  /* 0x0000000604097223 */ /* 0x0c8fe20000000009 */
[-C--:B------:R-:W-:Y:S01]  /*0db0*/  FFMA R20, R4, R7.reuse, R20 ;  /* 0x0000000704147223 */ /* 0x080fe20000000014 */
[C---:B------:R-:W-:Y:S01]  /*0dc0*/  FFMA R22, R5.reuse, R6, R22 ;  /* 0x0000000605167223 */ /* 0x040fe20000000016 */
[----:B------:R-:W-:Y:S02]  /*0dd0*/  FFMA R42, R5, R7, R42 ;  /* 0x00000007052a7223 */ /* 0x000fe4000000002a */
[----:B------:R-:W-:Y:S04]  /*0de0*/  LDS.64 R4, [R16+0xd8] ;  /* 0x0000d80010047984 */ /* 0x000fe80000000a00 */
[----:B------:R-:W2:Y:S01]  /*0df0*/  LDS.64 R6, [R8+UR16+0x300] ;  /* 0x0003001008067984 */ /* 0x000ea20008000a00 */
[CC--:B0-----:R-:W-:Y:S01]  /*0e00*/  FFMA R9, R14.reuse, R18.reuse, R9 ;  /* 0x000000120e097223 */ /* 0x0c1fe20000000009 */
[-C--:B------:R-:W-:Y:S01]  /*0e10*/  FFMA R20, R14, R19.reuse, R20 ;  /* 0x000000130e147223 */ /* 0x080fe20000000014 */
[C---:B------:R-:W-:Y:S01]  /*0e20*/  FFMA R22, R15.reuse, R18, R22 ;  /* 0x000000120f167223 */ /* 0x040fe20000000016 */
[----:B------:R-:W-:-:S02]  /*0e30*/  FFMA R42, R15, R19, R42 ;  /* 0x000000130f2a7223 */ /* 0x000fc4000000002a */
[----:B------:R-:W-:Y:S01]  /*0e40*/  LDS.64 R14, [R16+0xfc] ;  /* 0x0000fc00100e7984 */ /* 0x000fe20000000a00 */
[----:B-1----:R-:W-:-:S03]  /*0e50*/  FFMA R9, R10, R12, R9 ;  /* 0x0000000c0a097223 */ /* 0x002fc60000000009 */
[----:B------:R-:W0:Y:S01]  /*0e60*/  LDS.64 R18, [R8+UR16+0x380] ;  /* 0x0003801008127984 */ /* 0x000e220008000a00 */
[-C--:B------:R-:W-:Y:S01]  /*0e70*/  FFMA R20, R10, R13.reuse, R20 ;  /* 0x0000000d0a147223 */ /* 0x080fe20000000014 */
[C---:B------:R-:W-:Y:S01]  /*0e80*/  FFMA R22, R11.reuse, R12, R22 ;  /* 0x0000000c0b167223 */ /* 0x040fe20000000016 */
[----:B------:R-:W-:Y:S02]  /*0e90*/  FFMA R42, R11, R13, R42 ;  /* 0x0000000d0b2a7223 */ /* 0x000fe4000000002a */
[----:B------:R-:W-:Y:S04]  /*0ea0*/  LDS.64 R10, [R16+0x120] ;  /* 0x00012000100a7984 */ /* 0x000fe80000000a00 */
[----:B------:R-:W1:Y:S01]  /*0eb0*/  LDS.64 R12, [R8+UR16+0x400] ;  /* 0x00040010080c7984 */ /* 0x000e620008000a00 */
[CC--:B--2---:R-:W-:Y:S01]  /*0ec0*/  FFMA R9, R4.reuse, R6.reuse, R9 ;  /* 0x0000000604097223 */ /* 0x0c4fe20000000009 */
[-C--:B------:R-:W-:Y:S01]  /*0ed0*/  FFMA R20, R4, R7.reuse, R20 ;  /* 0x0000000704147223 */ /* 0x080fe20000000014 */
[C---:B------:R-:W-:Y:S01]  /*0ee0*/  FFMA R22, R5.reuse, R6, R22 ;  /* 0x0000000605167223 */ /* 0x040fe20000000016 */
[----:B------:R-:W-:-:S02]  /*0ef0*/  FFMA R42, R5, R7, R42 ;  /* 0x00000007052a7223 */ /* 0x000fc4000000002a */
[----:B------:R-:W-:Y:S04]  /*0f00*/  LDS.64 R4, [R16+0x144] ;  /* 0x0001440010047984 */ /* 0x000fe80000000a00 */
[----:B------:R-:W2:Y:S01]  /*0f10*/  LDS.64 R6, [R8+UR16+0x480] ;  /* 0x0004801008067984 */ /* 0x000ea20008000a00 */
[CC--:B0-----:R-:W-:Y:S01]  /*0f20*/  FFMA R9, R14.reuse, R18.reuse, R9 ;  /* 0x000000120e097223 */ /* 0x0c1fe20000000009 */
[-C--:B------:R-:W-:Y:S01]  /*0f30*/  FFMA R20, R14, R19.reuse, R20 ;  /* 0x000000130e147223 */ /* 0x080fe20000000014 */
[C---:B------:R-:W-:Y:S01]  /*0f40*/  FFMA R22, R15.reuse, R18, R22 ;  /* 0x000000120f167223 */ /* 0x040fe20000000016 */
[----:B------:R-:W-:Y:S02]  /*0f50*/  FFMA R42, R15, R19, R42 ;  /* 0x000000130f2a7223 */ /* 0x000fe4000000002a */
[----:B------:R-:W-:Y:S04]  /*0f60*/  LDS.64 R14, [R16+0x168] ;  /* 0x00016800100e7984 */ /* 0x000fe80000000a00 */
[----:B------:R-:W0:Y:S01]  /*0f70*/  LDS.64 R18, [R8+UR16+0x500] ;  /* 0x0005001008127984 */ /* 0x000e220008000a00 */
[CC--:B-1----:R-:W-:Y:S01]  /*0f80*/  FFMA R9, R10.reuse, R12.reuse, R9 ;  /* 0x0000000c0a097223 */ /* 0x0c2fe20000000009 */
[-C--:B------:R-:W-:Y:S01]  /*0f90*/  FFMA R20, R10, R13.reuse, R20 ;  /* 0x0000000d0a147223 */ /* 0x080fe20000000014 */
[C---:B------:R-:W-:Y:S01]  /*0fa0*/  FFMA R22, R11.reuse, R12, R22 ;  /* 0x0000000c0b167223 */ /* 0x040fe20000000016 */
[----:B------:R-:W-:-:S02]  /*0fb0*/  FFMA R42, R11, R13, R42 ;  /* 0x0000000d0b2a7223 */ /* 0x000fc4000000002a */
[----:B------:R-:W-:Y:S04]  /*0fc0*/  LDS.64 R10, [R16+0x18c] ;  /* 0x00018c00100a7984 */ /* 0x000fe80000000a00 */
[----:B------:R-:W1:Y:S01]  /*0fd0*/  LDS.64 R12, [R8+UR16+0x580] ;  /* 0x00058010080c7984 */ /* 0x000e620008000a00 */
[CC--:B--2---:R-:W-:Y:S01]  /*0fe0*/  FFMA R9, R4.reuse, R6.reuse, R9 ;  /* 0x0000000604097223 */ /* 0x0c4fe20000000009 */
        /* <DEDUP_REMOVED lines=9> */
[----:B------:R-:W-:Y:S04]  /*1080*/  LDS.64 R14, [R16+0x1d4] ;  /* 0x0001d400100e7984 */ /* 0x000fe80000000a00 */
[----:B------:R-:W0:Y:S01]  /*1090*/  LDS.64 R18, [R8+UR16+0x680] ;  /* 0x0006801008127984 */ /* 0x000e220008000a00 */
[CC--:B-1----:R-:W-:Y:S01]  /*10a0*/  FFMA R9, R10.reuse, R12.reuse, R9 ;  /* 0x0000000c0a097223 */ /* 0x0c2fe20000000009 */
        /* <DEDUP_REMOVED lines=123> */
[----:B------:R-:W-:Y:S04]  /*1860*/  LDS.64 R18, [R8+UR16+0x1100] ;  /* 0x0011001008127984 */ /* 0x000fe80008000a00 */
[----:B------:R-:W-:Y:S01]  /*1870*/  LDS.64 R14, [R16+0x4ec] ;  /* 0x0004ec00100e7984 */ /* 0x000fe20000000a00 */
[CC--:B-1----:R-:W-:Y:S01]  /*1880*/  FFMA R9, R10.reuse, R12.reuse, R9 ;  /* 0x0000000c0a097223 */ /* 0x0c2fe20000000009 */
[-C--:B------:R-:W-:Y:S01]  /*1890*/  FFMA R20, R10, R13.reuse, R20 ;  /* 0x0000000d0a147223 */ /* 0x080fe20000000014 */
[C---:B------:R-:W-:Y:S01]  /*18a0*/  FFMA R22, R11.reuse, R12, R22 ;  /* 0x0000000c0b167223 */ /* 0x040fe20000000016 */
[----:B------:R-:W-:-:S02]  /*18b0*/  FFMA R42, R11, R13, R42 ;  /* 0x0000000d0b2a7223 */ /* 0x000fc4000000002a */
[----:B------:R-:W0:Y:S04]  /*18c0*/  LDS.64 R10, [R16+0x4c8] ;  /* 0x0004c800100a7984 */ /* 0x000e280000000a00 */
        /* <DEDUP_REMOVED lines=137> */
[----:B------:R-:W-:Y:S01]  /*2160*/  LDS.64 R18, [R16+0x828] ;  /* 0x0008280010127984 */ /* 0x000fe20000000a00 */
[CC--:B-1----:R-:W-:Y:S01]  /*2170*/  FFMA R10, R14.reuse, R13.reuse, R20 ;  /* 0x0000000d0e0a7223 */ /* 0x0c2fe20000000014 */
[-C--:B------:R-:W-:Y:S01]  /*2180*/  FFMA R9, R14, R12.reuse, R9 ;  /* 0x0000000c0e097223 */ /* 0x080fe20000000009 */
[C---:B------:R-:W-:Y:S01]  /*2190*/  FFMA R20, R15.reuse, R12, R22 ;  /* 0x0000000c0f147223 */ /* 0x040fe20000000016 */
[----:B------:R-:W-:-:S02]  /*21a0*/  FFMA R42, R15, R13, R42 ;  /* 0x0000000d0f2a7223 */ /* 0x000fc4000000002a */
[----:B------:R-:W0:Y:S04]  /*21b0*/  LDS.64 R14, [R8+UR16+0x1d00] ;  /* 0x001d0010080e7984 */ /* 0x000e280008000a00 */
[----:B------:R-:W-:Y:S01]  /*21c0*/  LDS.64 R12, [R16+0x84c] ;  /* 0x00084c00100c7984 */ /* 0x000fe20000000a00 */
[----:B--2---:R-:W-:-:S03]  /*21d0*/  FFMA R22, R4, R7, R10 ;  /* 0x0000000704167223 */ /* 0x004fc6000000000a */
[----:B------:R-:W1:Y:S01]  /*21e0*/  LDS.64 R10, [R8+UR16+0x1d80] ;  /* 0x001d8010080a7984 */ /* 0x000e620008000a00 */
        /* <DEDUP_REMOVED lines=15> */
[----:B------:R-:W-:Y:S01]  /*22e0*/  LDS.64 R12, [R16+0x8b8] ;  /* 0x0008b800100c7984 */ /* 0x000fe20000000a00 */
[----:B--2---:R-:W-:-:S03]  /*22f0*/  FFMA R9, R6, R4, R9 ;  /* 0x0000000406097223 */ /* 0x004fc60000000009 */
[----:B------:R-:W1:Y:S01]  /*2300*/  LDS.64 R10, [R8+UR16+0x1f00] ;  /* 0x001f0010080a7984 */ /* 0x000e620008000a00 */
[-C--:B------:R-:W-:Y:S01]  /*2310*/  FFMA R6, R6, R5.reuse, R22 ;  /* 0x0000000506067223 */ /* 0x080fe20000000016 */
[C---:B------:R-:W-:Y:S02]  /*2320*/  FFMA R4, R7.reuse, R4, R20 ;  /* 0x0000000407047223 */ /* 0x040fe40000000014 */
[----:B------:R-:W-:Y:S04]  /*2330*/  LDS.64 R20, [R16+0x8dc] ;  /* 0x0008dc0010147984 */ /* 0x000fe80000000a00 */
[----:B------:R-:W2:Y:S01]  /*2340*/  LDS.64 R22, [R8+UR16+0x1f80] ;  /* 0x001f801008167984 */ /* 0x000ea20008000a00 */
[----:B------:R-:W-:Y:S02]  /*2350*/  UIADD3 UR16, UPT, UPT, UR4, 0x40, URZ ;  /* 0x0000004004107890 */ /* 0x000fe4000fffe0ff */
[----:B------:R-:W-:Y:S01]  /*2360*/  UIADD3 UR4, UPT, UPT, UR4, 0x80, URZ ;  /* 0x0000008004047890 */ /* 0x000fe2000fffe0ff */
[----:B------:R-:W-:-:S03]  /*2370*/  FFMA R24, R7, R5, R24 ;  /* 0x0000000507187223 */ /* 0x000fc60000000018 */
[----:B------:R-:W-:Y:S01]  /*2380*/  UISETP.GE.AND UP0, UPT, UR4, UR20, UPT ;  /* 0x000000140400728c */ /* 0x000fe2000bf06270 */
[----:B------:R-:W-:Y:S02]  /*2390*/  IADD3 R34, PT, PT, R34, UR10, RZ ;  /* 0x0000000a22227c10 */ /* 0x000fe4000fffe0ff */
[----:B------:R-:W-:Y:S02]  /*23a0*/  IADD3 R33, PT, PT, R33, UR10, RZ ;  /* 0x0000000a21217c10 */ /* 0x000fe4000fffe0ff */
[----:B------:R-:W-:Y:S02]  /*23b0*/  IADD3 R32, PT, PT, R32, UR10, RZ ;  /* 0x0000000a20207c10 */ /* 0x000fe4000fffe0ff */
[----:B------:R-:W-:Y:S01]  /*23c0*/  IADD3 R30, PT, PT, R30, UR10, RZ ;  /* 0x0000000a1e1e7c10 */ /* 0x000fe2000fffe0ff */
        /* <DEDUP_REMOVED lines=8> */
[----:B------:R-:W-:Y:S01]  /*2450*/  UIADD3 UR11, UPT, UPT, UR10, UR11, URZ ;  /* 0x0000000b0a0b7290 */ /* 0x000fe2000fffe0ff */
[CC--:B--2---:R-:W-:Y:S01]  /*2460*/  FFMA R35, R20.reuse, R22.reuse, R9 ;  /* 0x0000001614237223 */ /* 0x0c4fe20000000009 */
[-C--:B------:R-:W-:Y:S01]  /*2470*/  FFMA R44, R20, R23.reuse, R6 ;  /* 0x00000017142c7223 */ /* 0x080fe20000000006 */
[C---:B------:R-:W-:Y:S01]  /*2480*/  FFMA R43, R21.reuse, R22, R4 ;  /* 0x00000016152b7223 */ /* 0x040fe20000000004 */
[----:B------:R-:W-:Y:S01]  /*2490*/  FFMA R42, R21, R23, R24 ;  /* 0x00000017152a7223 */ /* 0x000fe20000000018 */
[----:B------:R-:W-:-:S02]  /*24a0*/  UIADD3 UR12, UPT, UPT, UR10, UR12, URZ ;  /* 0x0000000c0a0c7290 */ /* 0x000fc4000fffe0ff */
[----:B------:R-:W-:Y:S02]  /*24b0*/  UIADD3 UR13, UPT, UPT, UR10, UR13, URZ ;  /* 0x0000000d0a0d7290 */ /* 0x000fe4000fffe0ff */
[----:B------:R-:W-:Y:S01]  /*24c0*/  UIADD3 UR15, UPT, UPT, UR10, UR15, URZ ;  /* 0x0000000f0a0f7290 */ /* 0x000fe2000fffe0ff */
[----:B------:R-:W-:Y:S01]  /*24d0*/  UMOV UR4, UR16 ;  /* 0x0000001000047c82 */ /* 0x000fe20008000000 */
[----:B------:R-:W-:Y:S06]  /*24e0*/  BAR.SYNC.DEFER_BLOCKING 0x0 ;  /* 0x0000000000007b1d */ /* 0x000fec0000010000 */
[----:B------:R-:W-:Y:S05]  /*24f0*/  BRA.U !UP0, `(.L_x_1) ;  /* 0xffffffe108d07547 */ /* 0x000fea000b83ffff */
[----:B------:R-:W-:-:S05]  /*2500*/  UMOV UR4, UR17 ;  /* 0x0000001100047c82 */ /* 0x000fca0008000000 */
.L_x_0:
[----:B------:R-:W-:Y:S02]  /*2510*/  UIMAD UR9, UR4, 0x900, UR9 ;  /* 0x00000900040978a4 */ /* 0x000fe4000f8e0209 */
[----:B------:R-:W-:-:S04]  /*2520*/  ULEA UR4, UR4, UR8, 0xd ;  /* 0x0000000804047291 */ /* 0x000fc8000f8e68ff */
[----:B------:R-:W-:Y:S02]  /*2530*/  LEA R2, R0, UR9, 0x3 ;  /* 0x0000000900027c11 */ /* 0x000fe4000f8e18ff */
[----:B------:R-:W-:-:S03]  /*2540*/  LEA R28, R3, UR4, 0x3 ;  /* 0x00000004031c7c11 */ /* 0x000fc6000f8e18ff */
[----:B------:R-:W-:Y:S04]  /*2550*/  LDS.64 R4, [R2] ;  /* 0x0000000002047984 */ /* 0x000fe80000000a00 */
[----:B------:R-:W0:Y:S04]  /*2560*/  LDS.64 R6, [R28] ;  /* 0x000000001c067984 */ /* 0x000e280000000a00 */
[----:B-1----:R-:W-:Y:S04]  /*2570*/  LDS.64 R8, [R2+0x24] ;  /* 0x0000240002087984 */ /* 0x002fe80000000a00 */
[----:B------:R-:W1:Y:S04]  /*2580*/  LDS.64 R10, [R28+0x80] ;  /* 0x000080001c0a7984 */ /* 0x000e680000000a00 */
[----:B------:R-:W-:Y:S04]  /*2590*/  LDS.64 R12, [R2+0x48] ;  /* 0x00004800020c7984 */ /* 0x000fe80000000a00 */
[----:B------:R-:W2:Y:S04]  /*25a0*/  LDS.64 R14, [R28+0x100] ;  /* 0x000100001c0e7984 */ /* 0x000ea80000000a00 */
[----:B------:R-:W-:Y:S04]  /*25b0*/  LDS.64 R16, [R2+0x6c] ;  /* 0x00006c0002107984 */ /* 0x000fe80000000a00 */
[----:B------:R-:W3:Y:S04]  /*25c0*/  LDS.64 R18, [R28+0x180] ;  /* 0x000180001c127984 */ /* 0x000ee80000000a00 */
[----:B------:R-:W-:Y:S04]  /*25d0*/  LDS.64 R20, [R2+0x90] ;  /* 0x0000900002147984 */ /* 0x000fe80000000a00 */
[----:B------:R-:W4:Y:S04]  /*25e0*/  LDS.64 R22, [R28+0x200] ;  /* 0x000200001c167984 */ /* 0x000f280000000a00 */
[----:B------:R-:W-:Y:S04]  /*25f0*/  LDS.64 R24, [R2+0xb4] ;  /* 0x0000b40002187984 */ /* 0x000fe80000000a00 */
[----:B------:R-:W5:Y:S01]  /*2600*/  LDS.64 R26, [R28+0x280] ;  /* 0x000280001c1a7984 */ /* 0x000f620000000a00 */
[CC--:B0-----:R-:W-:Y:S01]  /*2610*/  FFMA R29, R4.reuse, R6.reuse, R35 ;  /* 0x00000006041d7223 */ /* 0x0c1fe20000000023 */
[-C--:B------:R-:W-:Y:S01]  /*2620*/  FFMA R30, R4, R7.reuse, R44 ;  /* 0x00000007041e7223 */ /* 0x080fe2000000002c */
[C---:B------:R-:W-:Y:S01]  /*2630*/  FFMA R32, R5.reuse, R6, R43 ;  /* 0x0000000605207223 */ /* 0x040fe2000000002b */
[----:B------:R-:W-:-:S02]  /*2640*/  FFMA R42, R5, R7, R42 ;  /* 0x00000007052a7223 */ /* 0x000fc4000000002a */
[----:B------:R-:W-:Y:S01]  /*2650*/  LDS.64 R4, [R2+0xd8] ;  /* 0x0000d80002047984 */ /* 0x000fe20000000a00 */
[CC--:B-1----:R-:W-:Y:S01]  /*2660*/  FFMA R29, R8.reuse, R10.reuse, R29 ;  /* 0x0000000a081d7223 */ /* 0x0c2fe2000000001d */
[-C--:B------:R-:W-:Y:S02]  /*2670*/  FFMA R30, R8, R11.reuse, R30 ;  /* 0x0000000b081e7223 */ /* 0x080fe4000000001e */
[----:B------:R-:W0:Y:S01]  /*2680*/  LDS.64 R6, [R28+0x300] ;  /* 0x000300001c067984 */ /* 0x000e220000000a00 */
[C---:B------:R-:W-:Y:S01]  /*2690*/  FFMA R32, R9.reuse, R10, R32 ;  /* 0x0000000a09207223 */ /* 0x040fe20000000020 */
[----:B------:R-:W-:Y:S02]  /*26a0*/  FFMA R42, R9, R11, R42 ;  /* 0x0000000b092a7223 */ /* 0x000fe4000000002a */
[----:B------:R-:W-:Y:S01]  /*26b0*/  LDS.64 R10, [R2+0xfc] ;  /* 0x0000fc00020a7984 */ /* 0x000fe20000000a00 */
[C---:B--2---:R-:W-:Y:S01]  /*26c0*/  FFMA R29, R12.reuse, R14, R29 ;  /* 0x0000000e0c1d7223 */ /* 0x044fe2000000001d */
[----:B------:R-:W-:-:S02]  /*26d0*/  FFMA R30, R12, R15, R30 ;  /* 0x0000000f0c1e7223 */ /* 0x000fc4000000001e */
[----:B------:R-:W1:Y:S01]  /*26e0*/  LDS.64 R8, [R28+0x380] ;  /* 0x000380001c087984 */ /* 0x000e620000000a00 */
[C---:B------:R-:W-:Y:S01]  /*26f0*/  FFMA R32, R13.reuse, R14, R32 ;  /* 0x0000000e0d207223 */ /* 0x040fe20000000020 */
[----:B------:R-:W-:Y:S02]  /*2700*/  FFMA R34, R13, R15, R42 ;  /* 0x0000000f0d227223 */ /* 0x000fe4000000002a */
[----:B------:R-:W-:Y:S01]  /*2710*/  LDS.64 R12, [R2+0x120] ;  /* 0x00012000020c7984 */ /* 0x000fe20000000a00 */
[CC--:B---3--:R-:W-:Y:S01]  /*2720*/  FFMA R29, R16.reuse, R18.reuse, R29 ;  /* 0x00000012101d7223 */ /* 0x0c8fe2000000001d */
[-C--:B------:R-:W-:Y:S02]  /*2730*/  FFMA R30, R16, R19.reuse, R30 ;  /* 0x00000013101e7223 */ /* 0x080fe4000000001e */
[----:B------:R-:W2:Y:S01]  /*2740*/  LDS.64 R14, [R28+0x400] ;  /* 0x000400001c0e7984 */ /* 0x000ea20000000a00 */
[C---:B------:R-:W-:Y:S01]  /*2750*/  FFMA R16, R17.reuse, R18, R32 ;  /* 0x0000001211107223 */ /* 0x040fe20000000020 */
[----:B------:R-:W-:-:S02]  /*2760*/  FFMA R34, R17, R19, R34 ;  /* 0x0000001311227223 */ /* 0x000fc40000000022 */
[----:B------:R-:W-:Y:S01]  /*2770*/  LDS.64 R18, [R2+0x144] ;  /* 0x0001440002127984 */ /* 0x000fe20000000a00 */
[CC--:B----4-:R-:W-:Y:S01]  /*2780*/  FFMA R29, R20.reuse, R22.reuse, R29 ;  /* 0x00000016141d7223 */ /* 0x0d0fe2000000001d */
[-C--:B------:R-:W-:Y:S02]  /*2790*/  FFMA R20, R20, R23.reuse, R30 ;  /* 0x0000001714147223 */ /* 0x080fe4000000001e */
[----:B------:R-:W3:Y:S01]  /*27a0*/  LDS.64 R32, [R28+0x480] ;  /* 0x000480001c207984 */ /* 0x000ee20000000a00 */
[C---:B------:R-:W-:Y:S01]  /*27b0*/  FFMA R22, R21.reuse, R22, R16 ;  /* 0x0000001615167223 */ /* 0x040fe20000000010 */
[----:B------:R-:W-:Y:S02]  /*27c0*/  FFMA R34, R21, R23, R34 ;  /* 0x0000001715227223 */ /* 0x000fe40000000022 */
[----:B------:R-:W-:Y:S01]  /*27d0*/  LDS.64 R30, [R2+0x168] ;  /* 0x00016800021e7984 */ /* 0x000fe20000000a00 */
[C---:B-----5:R-:W-:Y:S01]  /*27e0*/  FFMA R29, R24.reuse, R26, R29 ;  /* 0x0000001a181d7223 */ /* 0x060fe2000000001d */
[----:B------:R-:W-:-:S02]  /*27f0*/  FFMA R24, R24, R27, R20 ;  /* 0x0000001b18187223 */ /* 0x000fc40000000014 */
[----:B------:R-:W4:Y:S01]  /*2800*/  LDS.64 R16, [R28+0x500] ;  /* 0x000500001c107984 */ /* 0x000f220000000a00 */
[C---:B------:R-:W-:Y:S01]  /*2810*/  FFMA R26, R25.reuse, R26, R22 ;  /* 0x0000001a191a7223 */ /* 0x040fe20000000016 */
[----:B------:R-:W-:Y:S02]  /*2820*/  FFMA R34, R25, R27, R34 ;  /* 0x0000001b19227223 */ /* 0x000fe40000000022 */
        /* <DEDUP_REMOVED lines=39> */
[C---:B------:R-:W-:Y:S01]  /*2aa0*/  FFMA R22, R5.reuse, R6, R22 ;  /* 0x0000000605167223 */ /* 0x040fe20000000016 */
[-C--:B------:R-:W-:Y:S01]  /*2ab0*/  FFMA R30, R4, R7.reuse, R30 ;  /* 0x00000007041e7223 */ /* 0x080fe2000000001e */
[----:B------:R-:W-:-:S02]  /*2ac0*/  FFMA R34, R5, R7, R34 ;  /* 0x0000000705227223 */ /* 0x000fc40000000022 */
[----:B------:R-:W-:Y:S01]  /*2ad0*/  LDS.64 R4, [R2+0x288] ;  /* 0x0002880002047984 */ /* 0x000fe20000000a00 */
[CC--:B-1----:R-:W-:Y:S01]  /*2ae0*/  FFMA R29, R10.reuse, R8.reuse, R29 ;  /* 0x000000080a1d7223 */ /* 0x0c2fe2000000001d */
[C---:B------:R-:W-:Y:S02]  /*2af0*/  FFMA R22, R11.reuse, R8, R22 ;  /* 0x000000080b167223 */ /* 0x040fe40000000016 */
[----:B------:R-:W0:Y:S01]  /*2b00*/  LDS.64 R6, [R28+0x900] ;  /* 0x000900001c067984 */ /* 0x000e220000000a00 */
[-C--:B------:R-:W-:Y:S01]  /*2b10*/  FFMA R30, R10, R9.reuse, R30 ;  /* 0x000000090a1e7223 */ /* 0x080fe2000000001e */
[----:B------:R-:W-:Y:S02]  /*2b20*/  FFMA R34, R11, R9, R34 ;  /* 0x000000090b227223 */ /* 0x000fe40000000022 */
[----:B------:R-:W-:Y:S01]  /*2b30*/  LDS.64 R8, [R2+0x2ac] ;  /* 0x0002ac0002087984 */ /* 0x000fe20000000a00 */
[-C--:B--2---:R-:W-:Y:S01]  /*2b40*/  FFMA R29, R14, R12.reuse, R29 ;  /* 0x0000000c0e1d7223 */ /* 0x084fe2000000001d */
[----:B------:R-:W-:-:S02]  /*2b50*/  FFMA R22, R15, R12, R22 ;  /* 0x0000000c0f167223 */ /* 0x000fc40000000016 */
[----:B------:R-:W1:Y:S01]  /*2b60*/  LDS.64 R10, [R28+0x980] ;  /* 0x000980001c0a7984 */ /* 0x000e620000000a00 */
[-C--:B------:R-:W-:Y:S01]  /*2b70*/  FFMA R30, R14, R13.reuse, R30 ;  /* 0x0000000d0e1e7223 */ /* 0x080fe2000000001e */
        /* <DEDUP_REMOVED lines=86> */
[CC--:B-----5:R-:W-:Y:S01]  /*30e0*/  FFMA R29, R20.reuse, R22.reuse, R29 ;  /* 0x00000016141d7223 */ /* 0x0e0fe2000000001d */
[-C--:B------:R-:W-:Y:S01]  /*30f0*/  FFMA R20, R20, R23.reuse, R30 ;  /* 0x0000001714147223 */ /* 0x080fe2000000001e */
[C---:B------:R-:W-:Y:S01]  /*3100*/  FFMA R22, R21.reuse, R22, R26 ;  /* 0x0000001615167223 */ /* 0x040fe2000000001a */
[----:B------:R-:W4:Y:S01]  /*3110*/  LDS.64 R30, [R28+0x1100] ;  /* 0x001100001c1e7984 */ /* 0x000f220000000a00 */
[----:B------:R-:W-:-:S03]  /*3120*/  FFMA R34, R21, R23, R34 ;  /* 0x0000001715227223 */ /* 0x000fc60000000022 */
[----:B------:R-:W-:Y:S01]  /*3130*/  LDS.64 R32, [R2+0x4ec] ;  /* 0x0004ec0002207984 */ /* 0x000fe20000000a00 */
[----:B0-----:R-:W-:-:S03]  /*3140*/  FFMA R29, R6, R4, R29 ;  /* 0x00000004061d7223 */ /* 0x001fc6000000001d */
[----:B------:R-:W0:Y:S01]  /*3150*/  LDS.64 R26, [R28+0x1180] ;  /* 0x001180001c1a7984 */ /* 0x000e220000000a00 */
[-C--:B------:R-:W-:Y:S01]  /*3160*/  FFMA R20, R6, R5.reuse, R20 ;  /* 0x0000000506147223 */ /* 0x080fe20000000014 */
[C---:B------:R-:W-:Y:S01]  /*3170*/  FFMA R22, R7.reuse, R4, R22 ;  /* 0x0000000407167223 */ /* 0x040fe20000000016 */
[----:B------:R-:W-:Y:S02]  /*3180*/  FFMA R34, R7, R5, R34 ;  /* 0x0000000507227223 */ /* 0x000fe40000000022 */
[----:B------:R-:W-:Y:S01]  /*3190*/  LDS.64 R4, [R2+0x510] ;  /* 0x0005100002047984 */ /* 0x000fe20000000a00 */
[CC--:B-1----:R-:W-:Y:S01]  /*31a0*/  FFMA R29, R10.reuse, R8.reuse, R29 ;  /* 0x000000080a1d7223 */ /* 0x0c2fe2000000001d */
[-C--:B------:R-:W-:Y:S02]  /*31b0*/  FFMA R20, R10, R9.reuse, R20 ;  /* 0x000000090a147223 */ /* 0x080fe40000000014 */
[----:B------:R-:W1:Y:S01]  /*31c0*/  LDS.64 R6, [R28+0x1200] ;  /* 0x001200001c067984 */ /* 0x000e620000000a00 */
[C---:B------:R-:W-:Y:S01]  /*31d0*/  FFMA R22, R11.reuse, R8, R22 ;  /* 0x000000080b167223 */ /* 0x040fe20000000016 */
[----:B------:R-:W-:-:S02]  /*31e0*/  FFMA R34, R11, R9, R34 ;  /* 0x000000090b227223 */ /* 0x000fc40000000022 */
[----:B------:R-:W-:Y:S01]  /*31f0*/  LDS.64 R10, [R2+0x534] ;  /* 0x00053400020a7984 */ /* 0x000fe20000000a00 */
[CC--:B--2---:R-:W-:Y:S01]  /*3200*/  FFMA R29, R14.reuse, R12.reuse, R29 ;  /* 0x0000000c0e1d7223 */ /* 0x0c4fe2000000001d */
[-C--:B------:R-:W-:Y:S02]  /*3210*/  FFMA R20, R14, R13.reuse, R20 ;  /* 0x0000000d0e147223 */ /* 0x080fe40000000014 */
[----:B------:R-:W2:Y:S01]  /*3220*/  LDS.64 R8, [R28+0x1280] ;  /* 0x001280001c087984 */ /* 0x000ea20000000a00 */
[C---:B------:R-:W-:Y:S01]  /*3230*/  FFMA R22, R15.reuse, R12, R22 ;  /* 0x0000000c0f167223 */ /* 0x040fe20000000016 */
[----:B------:R-:W-:Y:S02]  /*3240*/  FFMA R34, R15, R13, R34 ;  /* 0x0000000d0f227223 */ /* 0x000fe40000000022 */
[----:B------:R-:W-:Y:S01]  /*3250*/  LDS.64 R14, [R2+0x558] ;  /* 0x00055800020e7984 */ /* 0x000fe20000000a00 */
[C---:B---3--:R-:W-:Y:S01]  /*3260*/  FFMA R29, R18.reuse, R16, R29 ;  /* 0x00000010121d7223 */ /* 0x048fe2000000001d */
[----:B------:R-:W-:-:S02]  /*3270*/  FFMA R20, R18, R17, R20 ;  /* 0x0000001112147223 */ /* 0x000fc40000000014 */
[----:B------:R-:W3:Y:S01]  /*3280*/  LDS.64 R12, [R28+0x1300] ;  /* 0x001300001c0c7984 */ /* 0x000ee20000000a00 */
[C---:B------:R-:W-:Y:S01]  /*3290*/  FFMA R22, R19.reuse, R16, R22 ;  /* 0x0000001013167223 */ /* 0x040fe20000000016 */
[----:B------:R-:W-:Y:S02]  /*32a0*/  FFMA R34, R19, R17, R34 ;  /* 0x0000001113227223 */ /* 0x000fe40000000022 */
[----:B------:R-:W-:Y:S01]  /*32b0*/  LDS.64 R16, [R2+0x57c] ;  /* 0x00057c0002107984 */ /* 0x000fe20000000a00 */
[----:B----4-:R-:W-:-:S03]  /*32c0*/  FFMA R29, R24, R30, R29 ;  /* 0x0000001e181d7223 */ /* 0x010fc6000000001d */
[----:B------:R-:W4:Y:S01]  /*32d0*/  LDS.64 R18, [R28+0x1380] ;  /* 0x001380001c127984 */ /* 0x000f220000000a00 */
[-C--:B------:R-:W-:Y:S01]  /*32e0*/  FFMA R20, R24, R31.reuse, R20 ;  /* 0x0000001f18147223 */ /* 0x080fe20000000014 */
[C---:B------:R-:W-:Y:S01]  /*32f0*/  FFMA R30, R25.reuse, R30, R22 ;  /* 0x0000001e191e7223 */ /* 0x040fe20000000016 */
[----:B------:R-:W-:Y:S01]  /*3300*/  FFMA R34, R25, R31, R34 ;  /* 0x0000001f19227223 */ /* 0x000fe20000000022 */
[----:B------:R-:W-:Y:S01]  /*3310*/  LDS.64 R22, [R28+0x1400] ;  /* 0x001400001c167984 */ /* 0x000fe20000000a00 */
[CC--:B0-----:R-:W-:Y:S01]  /*3320*/  FFMA R29, R32.reuse, R26.reuse, R29 ;  /* 0x0000001a201d7223 */ /* 0x0c1fe2000000001d */
[-C--:B------:R-:W-:Y:S01]  /*3330*/  FFMA R32, R32, R27.reuse, R20 ;  /* 0x0000001b20207223 */ /* 0x080fe20000000014 */
[C---:B------:R-:W-:Y:S01]  /*3340*/  FFMA R30, R33.reuse, R26, R30 ;  /* 0x0000001a211e7223 */ /* 0x040fe2000000001e */
[----:B------:R-:W0:Y:S01]  /*3350*/  LDS.64 R20, [R2+0x5a0] ;  /* 0x0005a00002147984 */ /* 0x000e220000000a00 */
[----:B------:R-:W-:-:S03]  /*3360*/  FFMA R34, R33, R27, R34 ;  /* 0x0000001b21227223 */ /* 0x000fc60000000022 */
[----:B------:R-:W-:Y:S01]  /*3370*/  LDS.64 R26, [R2+0x5c4] ;  /* 0x0005c400021a7984 */ /* 0x000fe20000000a00 */
[CC--:B-1----:R-:W-:Y:S01]  /*3380*/  FFMA R29, R4.reuse, R6.reuse, R29 ;  /* 0x00000006041d7223 */ /* 0x0c2fe2000000001d */
[-C--:B------:R-:W-:Y:S02]  /*3390*/  FFMA R32, R4, R7.reuse, R32 ;  /* 0x0000000704207223 */ /* 0x080fe40000000020 */
[----:B------:R-:W1:Y:S01]  /*33a0*/  LDS.64 R24, [R28+0x1480] ;  /* 0x001480001c187984 */ /* 0x000e620000000a00 */
[C---:B------:R-:W-:Y:S01]  /*33b0*/  FFMA R30, R5.reuse, R6, R30 ;  /* 0x00000006051e7223 */ /* 0x040fe2000000001e */
[----:B------:R-:W-:Y:S02]  /*33c0*/  FFMA R34, R5, R7, R34 ;  /* 0x0000000705227223 */ /* 0x000fe40000000022 */
[----:B------:R-:W-:Y:S01]  /*33d0*/  LDS.64 R4, [R2+0x5e8] ;  /* 0x0005e80002047984 */ /* 0x000fe20000000a00 */
[C---:B--2---:R-:W-:Y:S01]  /*33e0*/  FFMA R29, R10.reuse, R8, R29 ;  /* 0x000000080a1d7223 */ /* 0x044fe2000000001d */
[----:B------:R-:W-:-:S02]  /*33f0*/  FFMA R32, R10, R9, R32 ;  /* 0x000000090a207223 */ /* 0x000fc40000000020 */
[----:B------:R-:W2:Y:S01]  /*3400*/  LDS.64 R6, [R28+0x1500] ;  /* 0x001500001c067984 */ /* 0x000ea20000000a00 */
[C---:B------:R-:W-:Y:S01]  /*3410*/  FFMA R30, R11.reuse, R8, R30 ;  /* 0x000000080b1e7223 */ /* 0x040fe2000000001e */
[----:B------:R-:W-:Y:S02]  /*3420*/  FFMA R34, R11, R9, R34 ;  /* 0x000000090b227223 */ /* 0x000fe40000000022 */
[----:B------:R-:W-:Y:S01]  /*3430*/  LDS.64 R8, [R2+0x60c] ;  /* 0x00060c0002087984 */ /* 0x000fe20000000a00 */
[CC--:B---3--:R-:W-:Y:S01]  /*3440*/  FFMA R29, R14.reuse, R12.reuse, R29 ;  /* 0x0000000c0e1d7223 */ /* 0x0c8fe2000000001d */
[-C--:B------:R-:W-:Y:S02]  /*3450*/  FFMA R32, R14, R13.reuse, R32 ;  /* 0x0000000d0e207223 */ /* 0x080fe40000000020 */
[----:B------:R-:W3:Y:S01]  /*3460*/  LDS.64 R10, [R28+0x1580] ;  /* 0x001580001c0a7984 */ /* 0x000ee20000000a00 */
[C---:B------:R-:W-:Y:S01]  /*3470*/  FFMA R30, R15.reuse, R12, R30 ;  /* 0x0000000c0f1e7223 */ /* 0x040fe2000000001e */
[----:B------:R-:W-:-:S02]  /*3480*/  FFMA R34, R15, R13, R34 ;  /* 0x0000000d0f227223 */ /* 0x000fc40000000022 */
[----:B------:R-:W-:Y:S01]  /*3490*/  LDS.64 R12, [R2+0x630] ;  /* 0x00063000020c7984 */ /* 0x000fe20000000a00 */
[CC--:B----4-:R-:W-:Y:S01]  /*34a0*/  FFMA R29, R16.reuse, R18.reuse, R29 ;  /* 0x00000012101d7223 */ /* 0x0d0fe2000000001d */
[-C--:B------:R-:W-:Y:S02]  /*34b0*/  FFMA R32, R16, R19.reuse, R32 ;  /* 0x0000001310207223 */ /* 0x080fe40000000020 */
        /* <DEDUP_REMOVED lines=44> */
[----:B------:R-:W-:Y:S01]  /*3780*/  FFMA R34, R21, R23, R34 ;  /* 0x0000001715227223 */ /* 0x000fe20000000022 */
[----:B------:R-:W-:Y:S01]  /*3790*/  LDS.64 R32, [R2+0x7e0] ;  /* 0x0007e00002207984 */ /* 0x000fe20000000a00 */
[----:B-1----:R-:W-:-:S03]  /*37a0*/  FFMA R29, R26, R24, R29 ;  /* 0x000000181a1d7223 */ /* 0x002fc6000000001d */
[----:B------:R-:W-:Y:S01]  /*37b0*/  LDS.64 R20, [R2+0x750] ;  /* 0x0007500002147984 */ /* 0x000fe20000000a00 */
[-C--:B------:R-:W-:Y:S01]  /*37c0*/  FFMA R30, R26, R25.reuse, R30 ;  /* 0x000000191a1e7223 */ /* 0x080fe2000000001e */
[C---:B------:R-:W-:Y:S01]  /*37d0*/  FFMA R36, R27.reuse, R24, R36 ;  /* 0x000000181b247223 */ /* 0x040fe20000000024 */
[----:B------:R-:W-:Y:S01]  /*37e0*/  FFMA R34, R27, R25, R34 ;  /* 0x000000191b227223 */ /* 0x000fe20000000022 */
[----:B------:R-:W0:Y:S01]  /*37f0*/  LDS.64 R22, [R28+0x1a00] ;  /* 0x001a00001c167984 */ /* 0x000e220000000a00 */
[----:B--2---:R-:W-:-:S03]  /*3800*/  FFMA R29, R4, R6, R29 ;  /* 0x00000006041d7223 */ /* 0x004fc6000000001d */
[----:B------:R-:W-:Y:S01]  /*3810*/  LDS.64 R26, [R2+0x774] ;  /* 0x00077400021a7984 */ /* 0x000fe20000000a00 */
[-C--:B------:R-:W-:Y:S01]  /*3820*/  FFMA R30, R4, R7.reuse, R30 ;  /* 0x00000007041e7223 */ /* 0x080fe2000000001e */
[C---:B------:R-:W-:Y:S01]  /*3830*/  FFMA R36, R5.reuse, R6, R36 ;  /* 0x0000000605247223 */ /* 0x040fe20000000024 */
[----:B------:R-:W-:Y:S01]  /*3840*/  FFMA R34, R5, R7, R34 ;  /* 0x0000000705227223 */ /* 0x000fe20000000022 */
[----:B------:R-:W1:Y:S01]  /*3850*/  LDS.64 R24, [R28+0x1a80] ;  /* 0x001a80001c187984 */ /* 0x000e620000000a00 */
[----:B---3--:R-:W-:-:S03]  /*3860*/  FFMA R29, R10, R8, R29 ;  /* 0x000000080a1d7223 */ /* 0x008fc6000000001d */
[----:B------:R-:W-:Y:S01]  /*3870*/  LDS.64 R4, [R2+0x798] ;  /* 0x0007980002047984 */ /* 0x000fe20000000a00 */
[-C--:B------:R-:W-:Y:S01]  /*3880*/  FFMA R30, R10, R9.reuse, R30 ;  /* 0x000000090a1e7223 */ /* 0x080fe2000000001e */
[C---:B------:R-:W-:Y:S01]  /*3890*/  FFMA R36, R11.reuse, R8, R36 ;  /* 0x000000080b247223 */ /* 0x040fe20000000024 */
[----:B------:R-:W-:Y:S01]  /*38a0*/  FFMA R34, R11, R9, R34 ;  /* 0x000000090b227223 */ /* 0x000fe20000000022 */
[----:B------:R-:W2:Y:S01]  /*38b0*/  LDS.64 R6, [R28+0x1b00] ;  /* 0x001b00001c067984 */ /* 0x000ea20000000a00 */
[----:B----4-:R-:W-:-:S03]  /*38c0*/  FFMA R29, R12, R14, R29 ;  /* 0x0000000e0c1d7223 */ /* 0x010fc6000000001d */
[----:B------:R-:W-:Y:S01]  /*38d0*/  LDS.64 R10, [R2+0x7bc] ;  /* 0x0007bc00020a7984 */ /* 0x000fe20000000a00 */
[-C--:B------:R-:W-:Y:S01]  /*38e0*/  FFMA R12, R12, R15.reuse, R30 ;  /* 0x0000000f0c0c7223 */ /* 0x080fe2000000001e */
[C---:B------:R-:W-:Y:S01]  /*38f0*/  FFMA R36, R13.reuse, R14, R36 ;  /* 0x0000000e0d247223 */ /* 0x040fe20000000024 */
[----:B------:R-:W-:Y:S01]  /*3900*/  FFMA R34, R13, R15, R34 ;  /* 0x0000000f0d227223 */ /* 0x000fe20000000022 */
[----:B------:R-:W3:Y:S01]  /*3910*/  LDS.64 R8, [R28+0x1b80] ;  /* 0x001b80001c087984 */ /* 0x000ee20000000a00 */
[----:B-----5:R-:W-:-:S03]  /*3920*/  FFMA R29, R16, R18, R29 ;  /* 0x00000012101d7223 */ /* 0x020fc6000000001d */
[----:B------:R-:W4:Y:S01]  /*3930*/  LDS.64 R30, [R28+0x1c00] ;  /* 0x001c00001c1e7984 */ /* 0x000f220000000a00 */
[-C--:B------:R-:W-:Y:S01]  /*3940*/  FFMA R16, R16, R19.reuse, R12 ;  /* 0x0000001310107223 */ /* 0x080fe2000000000c */
[C---:B------:R-:W-:Y:S01]  /*3950*/  FFMA R36, R17.reuse, R18, R36 ;  /* 0x0000001211247223 */ /* 0x040fe20000000024 */
[----:B------:R-:W-:Y:S01]  /*3960*/  FFMA R34, R17, R19, R34 ;  /* 0x0000001311227223 */ /* 0x000fe20000000022 */
[----:B------:R-:W-:Y:S04]  /*3970*/  LDS.64 R14, [R2+0x804] ;  /* 0x00080400020e7984 */ /* 0x000fe80000000a00 */
[----:B------:R-:W5:Y:S01]  /*3980*/  LDS.64 R12, [R28+0x1c80] ;  /* 0x001c80001c0c7984 */ /* 0x000f620000000a00 */
[CC--:B0-----:R-:W-:Y:S01]  /*3990*/  FFMA R29, R20.reuse, R22.reuse, R29 ;  /* 0x00000016141d7223 */ /* 0x0c1fe2000000001d */
[-C--:B------:R-:W-:Y:S01]  /*39a0*/  FFMA R16, R20, R23.reuse, R16 ;  /* 0x0000001714107223 */ /* 0x080fe20000000010 */
[C---:B------:R-:W-:Y:S01]  /*39b0*/  FFMA R36, R21.reuse, R22, R36 ;  /* 0x0000001615247223 */ /* 0x040fe20000000024 */
[----:B------:R-:W-:Y:S01]  /*39c0*/  FFMA R34, R21, R23, R34 ;  /* 0x0000001715227223 */ /* 0x000fe20000000022 */
[----:B------:R-:W-:Y:S01]  /*39d0*/  LDS.64 R18, [R28+0x1d00] ;  /* 0x001d00001c127984 */ /* 0x000fe20000000a00 */
[CC--:B-1----:R-:W-:Y:S01]  /*39e0*/  FFMA R29, R26.reuse, R24.reuse, R29 ;  /* 0x000000181a1d7223 */ /* 0x0c2fe2000000001d */
[-C--:B------:R-:W-:Y:S01]  /*39f0*/  FFMA R26, R26, R25.reuse, R16 ;  /* 0x000000191a1a7223 */ /* 0x080fe20000000010 */
[C---:B------:R-:W-:Y:S01]  /*3a00*/  FFMA R36, R27.reuse, R24, R36 ;  /* 0x000000181b247223 */ /* 0x040fe20000000024 */
[----:B------:R-:W0:Y:S01]  /*3a10*/  LDS.64 R16, [R2+0x828] ;  /* 0x0008280002107984 */ /* 0x000e220000000a00 */
[----:B------:R-:W-:-:S03]  /*3a20*/  FFMA R34, R27, R25, R34 ;  /* 0x000000191b227223 */ /* 0x000fc60000000022 */
[----:B------:R-:W-:Y:S01]  /*3a30*/  LDS.64 R22, [R2+0x84c] ;  /* 0x00084c0002167984 */ /* 0x000fe20000000a00 */
[CC--:B--2---:R-:W-:Y:S01]  /*3a40*/  FFMA R29, R4.reuse, R6.reuse, R29 ;  /* 0x00000006041d7223 */ /* 0x0c4fe2000000001d */
[-C--:B------:R-:W-:Y:S01]  /*3a50*/  FFMA R26, R4, R7.reuse, R26 ;  /* 0x00000007041a7223 */ /* 0x080fe2000000001a */
[C---:B------:R-:W-:Y:S01]  /*3a60*/  FFMA R36, R5.reuse, R6, R36 ;  /* 0x0000000605247223 */ /* 0x040fe20000000024 */
[----:B------:R-:W1:Y:S01]  /*3a70*/  LDS.64 R20, [R28+0x1d80] ;  /* 0x001d80001c147984 */ /* 0x000e620000000a00 */
[----:B------:R-:W-:-:S03]  /*3a80*/  FFMA R34, R5, R7, R34 ;  /* 0x0000000705227223 */ /* 0x000fc60000000022 */
[----:B------:R-:W-:Y:S01]  /*3a90*/  LDS.64 R6, [R2+0x870] ;  /* 0x0008700002067984 */ /* 0x000fe20000000a00 */
[CC--:B---3--:R-:W-:Y:S01]  /*3aa0*/  FFMA R29, R10.reuse, R8.reuse, R29 ;  /* 0x000000080a1d7223 */ /* 0x0c8fe2000000001d */
[-C--:B------:R-:W-:Y:S01]  /*3ab0*/  FFMA R26, R10, R9.reuse, R26 ;  /* 0x000000090a1a7223 */ /* 0x080fe2000000001a */
[C---:B------:R-:W-:Y:S01]  /*3ac0*/  FFMA R36, R11.reuse, R8, R36 ;  /* 0x000000080b247223 */ /* 0x040fe20000000024 */
[----:B------:R-:W2:Y:S01]  /*3ad0*/  LDS.64 R4, [R28+0x1e00] ;  /* 0x001e00001c047984 */ /* 0x000ea20000000a00 */
[----:B------:R-:W-:Y:S01]  /*3ae0*/  FFMA R24, R11, R9, R34 ;  /* 0x000000090b187223 */ /* 0x000fe20000000022 */
[CC--:B----4-:R-:W-:Y:S01]  /*3af0*/  FFMA R29, R32.reuse, R30.reuse, R29 ;  /* 0x0000001e201d7223 */ /* 0x0d0fe2000000001d */
[-C--:B------:R-:W-:Y:S01]  /*3b00*/  FFMA R32, R32, R31.reuse, R26 ;  /* 0x0000001f20207223 */ /* 0x080fe2000000001a */
[----:B------:R-:W-:Y:S01]  /*3b10*/  LDS.64 R10, [R2+0x894] ;  /* 0x00089400020a7984 */ /* 0x000fe20000000a00 */
[C---:B------:R-:W-:Y:S01]  /*3b20*/  FFMA R34, R33.reuse, R30, R36 ;  /* 0x0000001e21227223 */ /* 0x040fe20000000024 */
[----:B------:R-:W-:-:S02]  /*3b30*/  FFMA R36, R33, R31, R24 ;  /* 0x0000001f21247223 */ /* 0x000fc40000000018 */
[----:B------:R-:W3:Y:S01]  /*3b40*/  LDS.64 R8, [R28+0x1e80] ;  /* 0x001e80001c087984 */ /* 0x000ee20000000a00 */
[CC--:B-----5:R-:W-:Y:S01]  /*3b50*/  FFMA R29, R14.reuse, R12.reuse, R29 ;  /* 0x0000000c0e1d7223 */ /* 0x0e0fe2000000001d */
[-C--:B------:R-:W-:Y:S01]  /*3b60*/  FFMA R38, R14, R13.reuse, R32 ;  /* 0x0000000d0e267223 */ /* 0x080fe20000000020 */
[C---:B------:R-:W-:Y:S01]  /*3b70*/  FFMA R34, R15.reuse, R12, R34 ;  /* 0x0000000c0f227223 */ /* 0x040fe20000000022 */
[----:B------:R-:W-:Y:S01]  /*3b80*/  LDS.64 R24, [R2+0x8b8] ;  /* 0x0008b80002187984 */ /* 0x000fe20000000a00 */
[----:B------:R-:W4:Y:S01]  /*3b90*/  LDC R14, c[0x0][0x3a4] ;  /* 0x0000e900ff0e7b82 */ /* 0x000f220000000800 */
[----:B------:R-:W-:Y:S01]  /*3ba0*/  FFMA R36, R15, R13, R36 ;  /* 0x0000000d0f247223 */ /* 0x000fe20000000024 */
[----:B------:R-:W-:Y:S01]  /*3bb0*/  IADD3 R15, PT, PT, R0, UR5, RZ ;  /* 0x00000005000f7c10 */ /* 0x000fe2000fffe0ff */
[----:B------:R-:W5:Y:S04]  /*3bc0*/  LDS.64 R26, [R28+0x1f00] ;  /* 0x001f00001c1a7984 */ /* 0x000f680000000a00 */
[----:B------:R-:W-:Y:S01]  /*3bd0*/  LDS.64 R30, [R2+0x8dc] ;  /* 0x0008dc00021e7984 */ /* 0x000fe20000000a00 */
[----:B------:R-:W5:Y:S03]  /*3be0*/  LDC.64 R12, c[0x0][0x3a8] ;  /* 0x0000ea00ff0c7b82 */ /* 0x000f660000000a00 */
[----:B------:R-:W5:Y:S01]  /*3bf0*/  LDS.64 R32, [R28+0x1f80] ;  /* 0x001f80001c207984 */ /* 0x000f620000000a00 */
        /* <DEDUP_REMOVED lines=8> */
[----:B----4-:R-:W-:-:S02]  /*3c80*/  IMAD R0, R15, R14, RZ ;  /* 0x0000000e0f007224 */ /* 0x010fc400078e02ff */
[CC--:B--2---:R-:W-:Y:S01]  /*3c90*/  FFMA R29, R6.reuse, R4.reuse, R29 ;  /* 0x00000004061d7223 */ /* 0x0c4fe2000000001d */
[-C--:B------:R-:W-:Y:S02]  /*3ca0*/  FFMA R38, R6, R5.reuse, R38 ;  /* 0x0000000506267223 */ /* 0x080fe40000000026 */
[----:B------:R-:W-:Y:S01]  /*3cb0*/  IADD3 R3, PT, PT, R0, UR6, R3 ;  /* 0x0000000600037c10 */ /* 0x000fe2000fffe003 */
[C---:B------:R-:W-:Y:S01]  /*3cc0*/  FFMA R34, R7.reuse, R4, R34 ;  /* 0x0000000407227223 */ /* 0x040fe20000000022 */
[----:B------:R-:W-:Y:S02]  /*3cd0*/  FFMA R36, R7, R5, R36 ;  /* 0x0000000507247223 */ /* 0x000fe40000000024 */
[----:B------:R-:W-:Y:S01]  /*3ce0*/  SHF.L.U32 R3, R3, 0x1, RZ ;  /* 0x0000000103037819 */ /* 0x000fe200000006ff */
[CC--:B---3--:R-:W-:Y:S01]  /*3cf0*/  FFMA R29, R10.reuse, R8.reuse, R29 ;  /* 0x000000080a1d7223 */ /* 0x0c8fe2000000001d */
[-C--:B------:R-:W-:Y:S01]  /*3d00*/  FFMA R38, R10, R9.reuse, R38 ;  /* 0x000000090a267223 */ /* 0x080fe20000000026 */
[C---:B------:R-:W-:Y:S01]  /*3d10*/  FFMA R34, R11.reuse, R8, R34 ;  /* 0x000000080b227223 */ /* 0x040fe20000000022 */
[----:B------:R-:W-:Y:S01]  /*3d20*/  FFMA R36, R11, R9, R36 ;  /* 0x000000090b247223 */ /* 0x000fe20000000024 */
[----:B-----5:R-:W-:-:S04]  /*3d30*/  IMAD.WIDE R12, R3, 0x4, R12 ;  /* 0x00000004030c7825 */ /* 0x020fc800078e020c */
[CC--:B------:R-:W-:Y:S01]  /*3d40*/  FFMA R29, R24.reuse, R26.reuse, R29 ;  /* 0x0000001a181d7223 */ /* 0x0c0fe2000000001d */
[-C--:B------:R-:W-:Y:S01]  /*3d50*/  FFMA R38, R24, R27.reuse, R38 ;  /* 0x0000001b18267223 */ /* 0x080fe20000000026 */
[C---:B------:R-:W-:Y:S01]  /*3d60*/  FFMA R34, R25.reuse, R26, R34 ;  /* 0x0000001a19227223 */ /* 0x040fe20000000022 */
[----:B------:R-:W-:Y:S01]  /*3d70*/  FFMA R36, R25, R27, R36 ;  /* 0x0000001b19247223 */ /* 0x000fe20000000024 */
[----:B------:R-:W-:-:S04]  /*3d80*/  IMAD.WIDE R14, R14, 0x4, R12 ;  /* 0x000000040e0e7825 */ /* 0x000fc800078e020c */
[CC--:B------:R-:W-:Y:S01]  /*3d90*/  FFMA R2, R30.reuse, R32.reuse, R29 ;  /* 0x000000201e027223 */ /* 0x0c0fe2000000001d */
[-C--:B------:R-:W-:Y:S01]  /*3da0*/  FFMA R3, R30, R33.reuse, R38 ;  /* 0x000000211e037223 */ /* 0x080fe20000000026 */
[C---:B------:R-:W-:Y:S01]  /*3db0*/  FFMA R32, R31.reuse, R32, R34 ;  /* 0x000000201f207223 */ /* 0x040fe20000000022 */
[----:B------:R-:W-:-:S03]  /*3dc0*/  FFMA R33, R31, R33, R36 ;  /* 0x000000211f217223 */ /* 0x000fc60000000024 */
[----:B------:R-:W-:Y:S04]  /*3dd0*/  STG.E.64 desc[UR18][R12.64], R2 ;  /* 0x000000020c007986 */ /* 0x000fe8000c101b12 */
[----:B------:R-:W-:Y:S01]  /*3de0*/  STG.E.64 desc[UR18][R14.64], R32 ;  /* 0x000000200e007986 */ /* 0x000fe2000c101b12 */
[----:B------:R-:W-:Y:S05]  /*3df0*/  EXIT ;  /* 0x000000000000794d */ /* 0x000fea0003800000 */
.L_x_2:
[----:B------:R-:W-:-:S00]  /*3e00*/  BRA `(.L_x_2) ;  /* 0xfffffffc00fc7947 */ /* 0x000fc0000383ffff */
[----:B------:R-:W-:-:S00]  /*3e10*/  NOP ;  /* 0x0000000000007918 */ /* 0x000fc00000000000 */
        /* <DEDUP_REMOVED lines=14> */
.L_x_3:


//--------------------- .nv.shared._Z18SingleGEMMKernelV3ILi4ELi16ELi64ELi2ELi2ELi4EEvPKfS1_iiiiiiPf --------------------------
	.section	.nv.shared._Z18SingleGEMMKernelV3ILi4ELi16ELi64ELi2ELi2ELi4EEvPKfS1_iiiiiiPf,"aw",@nobits
	.sectionflags	@""
	.align	4
.nv.shared._Z18SingleGEMMKernelV3ILi4ELi16ELi64ELi2ELi2ELi4EEvPKfS1_iiiiiiPf:
	.zero		22016


//--------------------- .nv.shared.reserved.0     --------------------------
	.section	.nv.shared.reserved.0,"aw",@nobits
	.weak		__nv_reservedSMEM_offset_0_alias
	.size		__nv_reservedSMEM_offset_0_alias, 0, 64
	.other		__nv_reservedSMEM_offset_0_alias,@"STO_CUDA_RESERVED_SHARED STV_DEFAULT"
__nv_reservedSMEM_offset_0_alias:
	.zero		0
	.zero		64


//--------------------- .nv.constant0._Z18SingleGEMMKernelV3ILi4ELi16ELi64ELi2ELi2ELi4EEvPKfS1_iiiiiiPf --------------------------
	.section	.nv.constant0._Z18SingleGEMMKernelV3ILi4ELi16ELi64ELi2ELi2ELi4EEvPKfS1_iiiiiiPf,"a",@progbits
	.sectionflags	@""
	.align	4
.nv.constant0._Z18SingleGEMMKernelV3ILi4ELi16ELi64ELi2ELi2ELi4EEvPKfS1_iiiiiiPf:
	.zero		944


//--------------------- SYMBOLS --------------------------

	.type		.nv.reservedSmem.offset0,@object
	.size		.nv.reservedSmem.offset0,0x4
	.type		.nv.reservedSmem.cap,@object
	.size		.nv.reservedSmem.cap,0x4
